//
// Generated by NVIDIA NVVM Compiler
//
// Compiler Build ID: CL-36424714
// Cuda compilation tools, release 13.0, V13.0.88
// Based on NVVM 20.0.0
//

.version 9.0
.target sm_100
.address_size 64

	// .globl	_Z13matmul_kernelPfS_S_iii
.extern .func  (.param .b32 func_retval0) vprintf
(
	.param .b64 vprintf_param_0,
	.param .b64 vprintf_param_1
)
;
.global .align 1 .b8 $str[62] = {84, 104, 114, 101, 97, 100, 32, 40, 37, 100, 44, 32, 37, 100, 41, 32, 45, 32, 65, 91, 37, 100, 44, 32, 37, 100, 93, 32, 42, 32, 66, 91, 37, 100, 44, 32, 37, 100, 93, 32, 61, 32, 37, 46, 48, 102, 32, 42, 32, 37, 46, 48, 102, 32, 61, 32, 37, 46, 48, 102, 10};
.global .align 1 .b8 $str$1[70] = {98, 108, 111, 99, 107, 73, 100, 120, 46, 120, 32, 61, 32, 37, 100, 44, 32, 98, 108, 111, 99, 107, 73, 100, 120, 46, 121, 32, 61, 32, 37, 100, 44, 32, 116, 104, 114, 101, 97, 100, 73, 100, 120, 46, 120, 32, 61, 32, 37, 100, 44, 32, 116, 104, 114, 101, 97, 100, 73, 100, 120, 46, 121, 32, 61, 32, 37, 100, 10};
.global .align 1 .b8 $str$2[30] = {84, 104, 114, 101, 97, 100, 32, 40, 37, 100, 44, 32, 37, 100, 41, 32, 45, 32, 83, 117, 109, 32, 61, 32, 37, 46, 48, 102, 10};

.visible .entry _Z13matmul_kernelPfS_S_iii(
	.param .u64 .ptr .align 1 _Z13matmul_kernelPfS_S_iii_param_0,
	.param .u64 .ptr .align 1 _Z13matmul_kernelPfS_S_iii_param_1,
	.param .u64 .ptr .align 1 _Z13matmul_kernelPfS_S_iii_param_2,
	.param .u32 _Z13matmul_kernelPfS_S_iii_param_3,
	.param .u32 _Z13matmul_kernelPfS_S_iii_param_4,
	.param .u32 _Z13matmul_kernelPfS_S_iii_param_5
)
{
	.local .align 16 .b8 	__local_depot0[48];
	.reg .b64 	%SP;
	.reg .b64 	%SPL;
	.reg .pred 	%p<13>;
	.reg .b32 	%r<114>;
	.reg .b32 	%f<83>;
	.reg .b64 	%rd<84>;
	.reg .b64 	%fd<47>;

	mov.u64 	%SPL, __local_depot0;
	cvta.local.u64 	%SP, %SPL;
	ld.param.u64 	%rd9, [_Z13matmul_kernelPfS_S_iii_param_1];
	ld.param.u64 	%rd10, [_Z13matmul_kernelPfS_S_iii_param_2];
	ld.param.u32 	%r22, [_Z13matmul_kernelPfS_S_iii_param_3];
	ld.param.u32 	%r20, [_Z13matmul_kernelPfS_S_iii_param_4];
	ld.param.u32 	%r21, [_Z13matmul_kernelPfS_S_iii_param_5];
	cvta.to.global.u64 	%rd1, %rd10;
	cvta.to.global.u64 	%rd2, %rd9;
	mov.u32 	%r1, %ctaid.y;
	mov.u32 	%r23, %ntid.y;
	mov.u32 	%r2, %tid.y;
	mad.lo.s32 	%r3, %r1, %r23, %r2;
	mov.u32 	%r4, %ctaid.x;
	mov.u32 	%r24, %ntid.x;
	mov.u32 	%r5, %tid.x;
	mad.lo.s32 	%r6, %r4, %r24, %r5;
	setp.ge.s32 	%p1, %r3, %r22;
	setp.ge.s32 	%p2, %r6, %r21;
	or.pred  	%p3, %p1, %p2;
	@%p3 bra 	$L__BB0_14;
	setp.lt.s32 	%p4, %r20, 1;
	mov.f32 	%f82, 0f00000000;
	@%p4 bra 	$L__BB0_13;
	mul.lo.s32 	%r7, %r20, %r3;
	setp.lt.u32 	%p5, %r20, 8;
	mov.f32 	%f82, 0f00000000;
	mov.b32 	%r112, 0;
	@%p5 bra 	$L__BB0_5;
	mul.wide.u32 	%rd11, %r7, 4;
	add.s64 	%rd12, %rd11, %rd2;
	add.s64 	%rd83, %rd12, 16;
	mov.f32 	%f82, 0f00000000;
	mov.b32 	%r110, 0;
	add.u64 	%rd15, %SP, 0;
	mov.u64 	%rd17, $str;
	mov.u64 	%rd19, $str$1;
	mul.wide.s32 	%rd21, %r21, 4;
	shl.b32 	%r66, %r21, 3;
	mov.u32 	%r109, %r6;
$L__BB0_4:
	.pragma "nounroll";
	ld.global.f32 	%f17, [%rd83+-16];
	mul.wide.s32 	%rd13, %r109, 4;
	add.s64 	%rd14, %rd1, %rd13;
	ld.global.f32 	%f18, [%rd14];
	mul.f32 	%f19, %f17, %f18;
	add.f32 	%f20, %f82, %f19;
	cvt.f64.f32 	%fd1, %f17;
	cvt.f64.f32 	%fd2, %f18;
	cvt.f64.f32 	%fd3, %f19;
	cvta.to.local.u64 	%rd16, %rd15;
	st.local.v4.u32 	[%rd16], {%r3, %r6, %r3, %r110};
	st.local.v2.u32 	[%rd16+16], {%r110, %r6};
	st.local.f64 	[%rd16+24], %fd1;
	st.local.v2.f64 	[%rd16+32], {%fd2, %fd3};
	cvta.global.u64 	%rd18, %rd17;
	{ // callseq 0, 0
	.param .b64 param0;
	st.param.b64 	[param0], %rd18;
	.param .b64 param1;
	st.param.b64 	[param1], %rd15;
	.param .b32 retval0;
	call.uni (retval0), 
	vprintf, 
	(
	param0, 
	param1
	);
	ld.param.b32 	%r27, [retval0];
	} // callseq 0
	st.local.v4.u32 	[%rd16], {%r4, %r1, %r5, %r2};
	cvta.global.u64 	%rd20, %rd19;
	{ // callseq 1, 0
	.param .b64 param0;
	st.param.b64 	[param0], %rd20;
	.param .b64 param1;
	st.param.b64 	[param1], %rd15;
	.param .b32 retval0;
	call.uni (retval0), 
	vprintf, 
	(
	param0, 
	param1
	);
	ld.param.b32 	%r29, [retval0];
	} // callseq 1
	ld.global.f32 	%f21, [%rd83+-12];
	add.s64 	%rd22, %rd14, %rd21;
	ld.global.f32 	%f22, [%rd22];
	mul.f32 	%f23, %f21, %f22;
	add.f32 	%f24, %f20, %f23;
	cvt.f64.f32 	%fd4, %f21;
	cvt.f64.f32 	%fd5, %f22;
	cvt.f64.f32 	%fd6, %f23;
	add.s32 	%r31, %r110, 1;
	st.local.v4.u32 	[%rd16], {%r3, %r6, %r3, %r31};
	st.local.v2.u32 	[%rd16+16], {%r31, %r6};
	st.local.f64 	[%rd16+24], %fd4;
	st.local.v2.f64 	[%rd16+32], {%fd5, %fd6};
	{ // callseq 2, 0
	.param .b64 param0;
	st.param.b64 	[param0], %rd18;
	.param .b64 param1;
	st.param.b64 	[param1], %rd15;
	.param .b32 retval0;
	call.uni (retval0), 
	vprintf, 
	(
	param0, 
	param1
	);
	ld.param.b32 	%r32, [retval0];
	} // callseq 2
	st.local.v4.u32 	[%rd16], {%r4, %r1, %r5, %r2};
	{ // callseq 3, 0
	.param .b64 param0;
	st.param.b64 	[param0], %rd20;
	.param .b64 param1;
	st.param.b64 	[param1], %rd15;
	.param .b32 retval0;
	call.uni (retval0), 
	vprintf, 
	(
	param0, 
	param1
	);
	ld.param.b32 	%r34, [retval0];
	} // callseq 3
	ld.global.f32 	%f25, [%rd83+-8];
	add.s64 	%rd23, %rd22, %rd21;
	ld.global.f32 	%f26, [%rd23];
	mul.f32 	%f27, %f25, %f26;
	add.f32 	%f28, %f24, %f27;
	cvt.f64.f32 	%fd7, %f25;
	cvt.f64.f32 	%fd8, %f26;
	cvt.f64.f32 	%fd9, %f27;
	add.s32 	%r36, %r110, 2;
	st.local.v4.u32 	[%rd16], {%r3, %r6, %r3, %r36};
	st.local.v2.u32 	[%rd16+16], {%r36, %r6};
	st.local.f64 	[%rd16+24], %fd7;
	st.local.v2.f64 	[%rd16+32], {%fd8, %fd9};
	{ // callseq 4, 0
	.param .b64 param0;
	st.param.b64 	[param0], %rd18;
	.param .b64 param1;
	st.param.b64 	[param1], %rd15;
	.param .b32 retval0;
	call.uni (retval0), 
	vprintf, 
	(
	param0, 
	param1
	);
	ld.param.b32 	%r37, [retval0];
	} // callseq 4
	st.local.v4.u32 	[%rd16], {%r4, %r1, %r5, %r2};
	{ // callseq 5, 0
	.param .b64 param0;
	st.param.b64 	[param0], %rd20;
	.param .b64 param1;
	st.param.b64 	[param1], %rd15;
	.param .b32 retval0;
	call.uni (retval0), 
	vprintf, 
	(
	param0, 
	param1
	);
	ld.param.b32 	%r39, [retval0];
	} // callseq 5
	ld.global.f32 	%f29, [%rd83+-4];
	add.s64 	%rd24, %rd23, %rd21;
	ld.global.f32 	%f30, [%rd24];
	mul.f32 	%f31, %f29, %f30;
	add.f32 	%f32, %f28, %f31;
	cvt.f64.f32 	%fd10, %f29;
	cvt.f64.f32 	%fd11, %f30;
	cvt.f64.f32 	%fd12, %f31;
	add.s32 	%r41, %r110, 3;
	st.local.v4.u32 	[%rd16], {%r3, %r6, %r3, %r41};
	st.local.v2.u32 	[%rd16+16], {%r41, %r6};
	st.local.f64 	[%rd16+24], %fd10;
	st.local.v2.f64 	[%rd16+32], {%fd11, %fd12};
	{ // callseq 6, 0
	.param .b64 param0;
	st.param.b64 	[param0], %rd18;
	.param .b64 param1;
	st.param.b64 	[param1], %rd15;
	.param .b32 retval0;
	call.uni (retval0), 
	vprintf, 
	(
	param0, 
	param1
	);
	ld.param.b32 	%r42, [retval0];
	} // callseq 6
	st.local.v4.u32 	[%rd16], {%r4, %r1, %r5, %r2};
	{ // callseq 7, 0
	.param .b64 param0;
	st.param.b64 	[param0], %rd20;
	.param .b64 param1;
	st.param.b64 	[param1], %rd15;
	.param .b32 retval0;
	call.uni (retval0), 
	vprintf, 
	(
	param0, 
	param1
	);
	ld.param.b32 	%r44, [retval0];
	} // callseq 7
	ld.global.f32 	%f33, [%rd83];
	add.s64 	%rd25, %rd24, %rd21;
	ld.global.f32 	%f34, [%rd25];
	mul.f32 	%f35, %f33, %f34;
	add.f32 	%f36, %f32, %f35;
	cvt.f64.f32 	%fd13, %f33;
	cvt.f64.f32 	%fd14, %f34;
	cvt.f64.f32 	%fd15, %f35;
	add.s32 	%r46, %r110, 4;
	st.local.v4.u32 	[%rd16], {%r3, %r6, %r3, %r46};
	st.local.v2.u32 	[%rd16+16], {%r46, %r6};
	st.local.f64 	[%rd16+24], %fd13;
	st.local.v2.f64 	[%rd16+32], {%fd14, %fd15};
	{ // callseq 8, 0
	.param .b64 param0;
	st.param.b64 	[param0], %rd18;
	.param .b64 param1;
	st.param.b64 	[param1], %rd15;
	.param .b32 retval0;
	call.uni (retval0), 
	vprintf, 
	(
	param0, 
	param1
	);
	ld.param.b32 	%r47, [retval0];
	} // callseq 8
	st.local.v4.u32 	[%rd16], {%r4, %r1, %r5, %r2};
	{ // callseq 9, 0
	.param .b64 param0;
	st.param.b64 	[param0], %rd20;
	.param .b64 param1;
	st.param.b64 	[param1], %rd15;
	.param .b32 retval0;
	call.uni (retval0), 
	vprintf, 
	(
	param0, 
	param1
	);
	ld.param.b32 	%r49, [retval0];
	} // callseq 9
	ld.global.f32 	%f37, [%rd83+4];
	add.s64 	%rd26, %rd25, %rd21;
	ld.global.f32 	%f38, [%rd26];
	mul.f32 	%f39, %f37, %f38;
	add.f32 	%f40, %f36, %f39;
	cvt.f64.f32 	%fd16, %f37;
	cvt.f64.f32 	%fd17, %f38;
	cvt.f64.f32 	%fd18, %f39;
	add.s32 	%r51, %r110, 5;
	st.local.v4.u32 	[%rd16], {%r3, %r6, %r3, %r51};
	st.local.v2.u32 	[%rd16+16], {%r51, %r6};
	st.local.f64 	[%rd16+24], %fd16;
	st.local.v2.f64 	[%rd16+32], {%fd17, %fd18};
	{ // callseq 10, 0
	.param .b64 param0;
	st.param.b64 	[param0], %rd18;
	.param .b64 param1;
	st.param.b64 	[param1], %rd15;
	.param .b32 retval0;
	call.uni (retval0), 
	vprintf, 
	(
	param0, 
	param1
	);
	ld.param.b32 	%r52, [retval0];
	} // callseq 10
	st.local.v4.u32 	[%rd16], {%r4, %r1, %r5, %r2};
	{ // callseq 11, 0
	.param .b64 param0;
	st.param.b64 	[param0], %rd20;
	.param .b64 param1;
	st.param.b64 	[param1], %rd15;
	.param .b32 retval0;
	call.uni (retval0), 
	vprintf, 
	(
	param0, 
	param1
	);
	ld.param.b32 	%r54, [retval0];
	} // callseq 11
	ld.global.f32 	%f41, [%rd83+8];
	add.s64 	%rd27, %rd26, %rd21;
	ld.global.f32 	%f42, [%rd27];
	mul.f32 	%f43, %f41, %f42;
	add.f32 	%f44, %f40, %f43;
	cvt.f64.f32 	%fd19, %f41;
	cvt.f64.f32 	%fd20, %f42;
	cvt.f64.f32 	%fd21, %f43;
	add.s32 	%r56, %r110, 6;
	st.local.v4.u32 	[%rd16], {%r3, %r6, %r3, %r56};
	st.local.v2.u32 	[%rd16+16], {%r56, %r6};
	st.local.f64 	[%rd16+24], %fd19;
	st.local.v2.f64 	[%rd16+32], {%fd20, %fd21};
	{ // callseq 12, 0
	.param .b64 param0;
	st.param.b64 	[param0], %rd18;
	.param .b64 param1;
	st.param.b64 	[param1], %rd15;
	.param .b32 retval0;
	call.uni (retval0), 
	vprintf, 
	(
	param0, 
	param1
	);
	ld.param.b32 	%r57, [retval0];
	} // callseq 12
	st.local.v4.u32 	[%rd16], {%r4, %r1, %r5, %r2};
	{ // callseq 13, 0
	.param .b64 param0;
	st.param.b64 	[param0], %rd20;
	.param .b64 param1;
	st.param.b64 	[param1], %rd15;
	.param .b32 retval0;
	call.uni (retval0), 
	vprintf, 
	(
	param0, 
	param1
	);
	ld.param.b32 	%r59, [retval0];
	} // callseq 13
	ld.global.f32 	%f45, [%rd83+12];
	add.s64 	%rd28, %rd27, %rd21;
	ld.global.f32 	%f46, [%rd28];
	mul.f32 	%f47, %f45, %f46;
	add.f32 	%f82, %f44, %f47;
	cvt.f64.f32 	%fd22, %f45;
	cvt.f64.f32 	%fd23, %f46;
	cvt.f64.f32 	%fd24, %f47;
	add.s32 	%r61, %r110, 7;
	st.local.v4.u32 	[%rd16], {%r3, %r6, %r3, %r61};
	st.local.v2.u32 	[%rd16+16], {%r61, %r6};
	st.local.f64 	[%rd16+24], %fd22;
	st.local.v2.f64 	[%rd16+32], {%fd23, %fd24};
	{ // callseq 14, 0
	.param .b64 param0;
	st.param.b64 	[param0], %rd18;
	.param .b64 param1;
	st.param.b64 	[param1], %rd15;
	.param .b32 retval0;
	call.uni (retval0), 
	vprintf, 
	(
	param0, 
	param1
	);
	ld.param.b32 	%r62, [retval0];
	} // callseq 14
	st.local.v4.u32 	[%rd16], {%r4, %r1, %r5, %r2};
	{ // callseq 15, 0
	.param .b64 param0;
	st.param.b64 	[param0], %rd20;
	.param .b64 param1;
	st.param.b64 	[param1], %rd15;
	.param .b32 retval0;
	call.uni (retval0), 
	vprintf, 
	(
	param0, 
	param1
	);
	ld.param.b32 	%r64, [retval0];
	} // callseq 15
	add.s32 	%r109, %r109, %r66;
	add.s64 	%rd83, %rd83, 32;
	add.s32 	%r110, %r110, 8;
	and.b32  	%r112, %r20, 2147483640;
	setp.ne.s32 	%p6, %r110, %r112;
	@%p6 bra 	$L__BB0_4;
$L__BB0_5:
	and.b32  	%r14, %r20, 7;
	setp.eq.s32 	%p7, %r14, 0;
	@%p7 bra 	$L__BB0_13;
	ld.param.u64 	%rd82, [_Z13matmul_kernelPfS_S_iii_param_1];
	cvta.to.global.u64 	%rd6, %rd82;
	and.b32  	%r15, %r20, 3;
	setp.lt.u32 	%p8, %r14, 4;
	@%p8 bra 	$L__BB0_8;
	add.s32 	%r67, %r112, %r7;
	mul.wide.u32 	%rd29, %r67, 4;
	add.s64 	%rd30, %rd6, %rd29;
	ld.global.f32 	%f49, [%rd30];
	mad.lo.s32 	%r68, %r112, %r21, %r6;
	mul.wide.s32 	%rd31, %r68, 4;
	add.s64 	%rd32, %rd1, %rd31;
	ld.global.f32 	%f50, [%rd32];
	mul.f32 	%f51, %f49, %f50;
	add.f32 	%f52, %f82, %f51;
	cvt.f64.f32 	%fd25, %f49;
	cvt.f64.f32 	%fd26, %f50;
	cvt.f64.f32 	%fd27, %f51;
	add.u64 	%rd33, %SP, 0;
	add.u64 	%rd34, %SPL, 0;
	st.local.v4.u32 	[%rd34], {%r3, %r6, %r3, %r112};
	st.local.v2.u32 	[%rd34+16], {%r112, %r6};
	st.local.f64 	[%rd34+24], %fd25;
	st.local.v2.f64 	[%rd34+32], {%fd26, %fd27};
	mov.u64 	%rd35, $str;
	cvta.global.u64 	%rd36, %rd35;
	{ // callseq 16, 0
	.param .b64 param0;
	st.param.b64 	[param0], %rd36;
	.param .b64 param1;
	st.param.b64 	[param1], %rd33;
	.param .b32 retval0;
	call.uni (retval0), 
	vprintf, 
	(
	param0, 
	param1
	);
	ld.param.b32 	%r69, [retval0];
	} // callseq 16
	st.local.v4.u32 	[%rd34], {%r4, %r1, %r5, %r2};
	mov.u64 	%rd37, $str$1;
	cvta.global.u64 	%rd38, %rd37;
	{ // callseq 17, 0
	.param .b64 param0;
	st.param.b64 	[param0], %rd38;
	.param .b64 param1;
	st.param.b64 	[param1], %rd33;
	.param .b32 retval0;
	call.uni (retval0), 
	vprintf, 
	(
	param0, 
	param1
	);
	ld.param.b32 	%r71, [retval0];
	} // callseq 17
	add.s32 	%r73, %r112, 1;
	cvt.u64.u32 	%rd39, %r7;
	cvt.u64.u32 	%rd40, %r112;
	add.s64 	%rd41, %rd40, %rd39;
	shl.b64 	%rd42, %rd41, 2;
	add.s64 	%rd43, %rd6, %rd42;
	ld.global.f32 	%f53, [%rd43+4];
	mul.wide.s32 	%rd44, %r21, 4;
	add.s64 	%rd45, %rd32, %rd44;
	ld.global.f32 	%f54, [%rd45];
	mul.f32 	%f55, %f53, %f54;
	add.f32 	%f56, %f52, %f55;
	cvt.f64.f32 	%fd28, %f53;
	cvt.f64.f32 	%fd29, %f54;
	cvt.f64.f32 	%fd30, %f55;
	st.local.v4.u32 	[%rd34], {%r3, %r6, %r3, %r73};
	st.local.v2.u32 	[%rd34+16], {%r73, %r6};
	st.local.f64 	[%rd34+24], %fd28;
	st.local.v2.f64 	[%rd34+32], {%fd29, %fd30};
	{ // callseq 18, 0
	.param .b64 param0;
	st.param.b64 	[param0], %rd36;
	.param .b64 param1;
	st.param.b64 	[param1], %rd33;
	.param .b32 retval0;
	call.uni (retval0), 
	vprintf, 
	(
	param0, 
	param1
	);
	ld.param.b32 	%r74, [retval0];
	} // callseq 18
	st.local.v4.u32 	[%rd34], {%r4, %r1, %r5, %r2};
	{ // callseq 19, 0
	.param .b64 param0;
	st.param.b64 	[param0], %rd38;
	.param .b64 param1;
	st.param.b64 	[param1], %rd33;
	.param .b32 retval0;
	call.uni (retval0), 
	vprintf, 
	(
	param0, 
	param1
	);
	ld.param.b32 	%r76, [retval0];
	} // callseq 19
	add.s32 	%r78, %r112, 2;
	ld.global.f32 	%f57, [%rd43+8];
	add.s64 	%rd46, %rd45, %rd44;
	ld.global.f32 	%f58, [%rd46];
	mul.f32 	%f59, %f57, %f58;
	add.f32 	%f60, %f56, %f59;
	cvt.f64.f32 	%fd31, %f57;
	cvt.f64.f32 	%fd32, %f58;
	cvt.f64.f32 	%fd33, %f59;
	st.local.v4.u32 	[%rd34], {%r3, %r6, %r3, %r78};
	st.local.v2.u32 	[%rd34+16], {%r78, %r6};
	st.local.f64 	[%rd34+24], %fd31;
	st.local.v2.f64 	[%rd34+32], {%fd32, %fd33};
	{ // callseq 20, 0
	.param .b64 param0;
	st.param.b64 	[param0], %rd36;
	.param .b64 param1;
	st.param.b64 	[param1], %rd33;
	.param .b32 retval0;
	call.uni (retval0), 
	vprintf, 
	(
	param0, 
	param1
	);
	ld.param.b32 	%r79, [retval0];
	} // callseq 20
	st.local.v4.u32 	[%rd34], {%r4, %r1, %r5, %r2};
	{ // callseq 21, 0
	.param .b64 param0;
	st.param.b64 	[param0], %rd38;
	.param .b64 param1;
	st.param.b64 	[param1], %rd33;
	.param .b32 retval0;
	call.uni (retval0), 
	vprintf, 
	(
	param0, 
	param1
	);
	ld.param.b32 	%r81, [retval0];
	} // callseq 21
	add.s32 	%r83, %r112, 3;
	ld.global.f32 	%f61, [%rd43+12];
	add.s64 	%rd47, %rd46, %rd44;
	ld.global.f32 	%f62, [%rd47];
	mul.f32 	%f63, %f61, %f62;
	add.f32 	%f82, %f60, %f63;
	cvt.f64.f32 	%fd34, %f61;
	cvt.f64.f32 	%fd35, %f62;
	cvt.f64.f32 	%fd36, %f63;
	st.local.v4.u32 	[%rd34], {%r3, %r6, %r3, %r83};
	st.local.v2.u32 	[%rd34+16], {%r83, %r6};
	st.local.f64 	[%rd34+24], %fd34;
	st.local.v2.f64 	[%rd34+32], {%fd35, %fd36};
	{ // callseq 22, 0
	.param .b64 param0;
	st.param.b64 	[param0], %rd36;
	.param .b64 param1;
	st.param.b64 	[param1], %rd33;
	.param .b32 retval0;
	call.uni (retval0), 
	vprintf, 
	(
	param0, 
	param1
	);
	ld.param.b32 	%r84, [retval0];
	} // callseq 22
	st.local.v4.u32 	[%rd34], {%r4, %r1, %r5, %r2};
	{ // callseq 23, 0
	.param .b64 param0;
	st.param.b64 	[param0], %rd38;
	.param .b64 param1;
	st.param.b64 	[param1], %rd33;
	.param .b32 retval0;
	call.uni (retval0), 
	vprintf, 
	(
	param0, 
	param1
	);
	ld.param.b32 	%r86, [retval0];
	} // callseq 23
	add.s32 	%r112, %r112, 4;
$L__BB0_8:
	setp.eq.s32 	%p9, %r15, 0;
	@%p9 bra 	$L__BB0_13;
	add.u64 	%rd48, %SP, 0;
	add.u64 	%rd7, %SPL, 0;
	setp.eq.s32 	%p10, %r15, 1;
	@%p10 bra 	$L__BB0_11;
	add.s32 	%r88, %r112, %r7;
	mul.wide.u32 	%rd49, %r88, 4;
	add.s64 	%rd50, %rd6, %rd49;
	ld.global.f32 	%f65, [%rd50];
	mad.lo.s32 	%r89, %r112, %r21, %r6;
	mul.wide.s32 	%rd51, %r89, 4;
	add.s64 	%rd52, %rd1, %rd51;
	ld.global.f32 	%f66, [%rd52];
	mul.f32 	%f67, %f65, %f66;
	add.f32 	%f68, %f82, %f67;
	cvt.f64.f32 	%fd37, %f65;
	cvt.f64.f32 	%fd38, %f66;
	cvt.f64.f32 	%fd39, %f67;
	st.local.v4.u32 	[%rd7], {%r3, %r6, %r3, %r112};
	st.local.v2.u32 	[%rd7+16], {%r112, %r6};
	st.local.f64 	[%rd7+24], %fd37;
	st.local.v2.f64 	[%rd7+32], {%fd38, %fd39};
	mov.u64 	%rd53, $str;
	cvta.global.u64 	%rd54, %rd53;
	{ // callseq 24, 0
	.param .b64 param0;
	st.param.b64 	[param0], %rd54;
	.param .b64 param1;
	st.param.b64 	[param1], %rd48;
	.param .b32 retval0;
	call.uni (retval0), 
	vprintf, 
	(
	param0, 
	param1
	);
	ld.param.b32 	%r90, [retval0];
	} // callseq 24
	st.local.v4.u32 	[%rd7], {%r4, %r1, %r5, %r2};
	mov.u64 	%rd56, $str$1;
	cvta.global.u64 	%rd57, %rd56;
	{ // callseq 25, 0
	.param .b64 param0;
	st.param.b64 	[param0], %rd57;
	.param .b64 param1;
	st.param.b64 	[param1], %rd48;
	.param .b32 retval0;
	call.uni (retval0), 
	vprintf, 
	(
	param0, 
	param1
	);
	ld.param.b32 	%r92, [retval0];
	} // callseq 25
	add.s32 	%r94, %r112, 1;
	cvt.u64.u32 	%rd58, %r7;
	cvt.u64.u32 	%rd59, %r112;
	add.s64 	%rd60, %rd59, %rd58;
	shl.b64 	%rd61, %rd60, 2;
	add.s64 	%rd62, %rd6, %rd61;
	ld.global.f32 	%f69, [%rd62+4];
	mul.wide.s32 	%rd63, %r21, 4;
	add.s64 	%rd64, %rd52, %rd63;
	ld.global.f32 	%f70, [%rd64];
	mul.f32 	%f71, %f69, %f70;
	add.f32 	%f82, %f68, %f71;
	cvt.f64.f32 	%fd40, %f69;
	cvt.f64.f32 	%fd41, %f70;
	cvt.f64.f32 	%fd42, %f71;
	st.local.v4.u32 	[%rd7], {%r3, %r6, %r3, %r94};
	st.local.v2.u32 	[%rd7+16], {%r94, %r6};
	st.local.f64 	[%rd7+24], %fd40;
	st.local.v2.f64 	[%rd7+32], {%fd41, %fd42};
	{ // callseq 26, 0
	.param .b64 param0;
	st.param.b64 	[param0], %rd54;
	.param .b64 param1;
	st.param.b64 	[param1], %rd48;
	.param .b32 retval0;
	call.uni (retval0), 
	vprintf, 
	(
	param0, 
	param1
	);
	ld.param.b32 	%r95, [retval0];
	} // callseq 26
	st.local.v4.u32 	[%rd7], {%r4, %r1, %r5, %r2};
	{ // callseq 27, 0
	.param .b64 param0;
	st.param.b64 	[param0], %rd57;
	.param .b64 param1;
	st.param.b64 	[param1], %rd48;
	.param .b32 retval0;
	call.uni (retval0), 
	vprintf, 
	(
	param0, 
	param1
	);
	ld.param.b32 	%r97, [retval0];
	} // callseq 27
	add.s32 	%r112, %r112, 2;
$L__BB0_11:
	and.b32  	%r99, %r20, 1;
	setp.eq.b32 	%p11, %r99, 1;
	not.pred 	%p12, %p11;
	@%p12 bra 	$L__BB0_13;
	add.s32 	%r100, %r112, %r7;
	mul.wide.u32 	%rd65, %r100, 4;
	add.s64 	%rd66, %rd6, %rd65;
	ld.global.f32 	%f72, [%rd66];
	mad.lo.s32 	%r101, %r112, %r21, %r6;
	mul.wide.s32 	%rd67, %r101, 4;
	add.s64 	%rd68, %rd1, %rd67;
	ld.global.f32 	%f73, [%rd68];
	mul.f32 	%f74, %f72, %f73;
	add.f32 	%f82, %f82, %f74;
	cvt.f64.f32 	%fd43, %f72;
	cvt.f64.f32 	%fd44, %f73;
	cvt.f64.f32 	%fd45, %f74;
	st.local.v4.u32 	[%rd7], {%r3, %r6, %r3, %r112};
	st.local.v2.u32 	[%rd7+16], {%r112, %r6};
	st.local.f64 	[%rd7+24], %fd43;
	st.local.v2.f64 	[%rd7+32], {%fd44, %fd45};
	mov.u64 	%rd69, $str;
	cvta.global.u64 	%rd70, %rd69;
	{ // callseq 28, 0
	.param .b64 param0;
	st.param.b64 	[param0], %rd70;
	.param .b64 param1;
	st.param.b64 	[param1], %rd48;
	.param .b32 retval0;
	call.uni (retval0), 
	vprintf, 
	(
	param0, 
	param1
	);
	ld.param.b32 	%r102, [retval0];
	} // callseq 28
	st.local.v4.u32 	[%rd7], {%r4, %r1, %r5, %r2};
	mov.u64 	%rd72, $str$1;
	cvta.global.u64 	%rd73, %rd72;
	{ // callseq 29, 0
	.param .b64 param0;
	st.param.b64 	[param0], %rd73;
	.param .b64 param1;
	st.param.b64 	[param1], %rd48;
	.param .b32 retval0;
	call.uni (retval0), 
	vprintf, 
	(
	param0, 
	param1
	);
	ld.param.b32 	%r104, [retval0];
	} // callseq 29
$L__BB0_13:
	ld.param.u64 	%rd81, [_Z13matmul_kernelPfS_S_iii_param_0];
	mad.lo.s32 	%r106, %r21, %r3, %r6;
	cvta.to.global.u64 	%rd74, %rd81;
	mul.wide.s32 	%rd75, %r106, 4;
	add.s64 	%rd76, %rd74, %rd75;
	st.global.f32 	[%rd76], %f82;
	cvt.f64.f32 	%fd46, %f82;
	add.u64 	%rd77, %SP, 0;
	add.u64 	%rd78, %SPL, 0;
	st.local.v2.u32 	[%rd78], {%r3, %r6};
	st.local.f64 	[%rd78+8], %fd46;
	mov.u64 	%rd79, $str$2;
	cvta.global.u64 	%rd80, %rd79;
	{ // callseq 30, 0
	.param .b64 param0;
	st.param.b64 	[param0], %rd80;
	.param .b64 param1;
	st.param.b64 	[param1], %rd77;
	.param .b32 retval0;
	call.uni (retval0), 
	vprintf, 
	(
	param0, 
	param1
	);
	ld.param.b32 	%r107, [retval0];
	} // callseq 30
$L__BB0_14:
	ret;

}


// ===== COMPILED SASS (sm_100) =====

	.target	sm_100

	.elftype	@"ET_EXEC"


//--------------------- .note.nv.tkinfo           --------------------------
	.section	.note.nv.tkinfo,"",@"SHT_NOTE"
	.sectionflags	@"SHF_NOTE_NV_TKINFO"
	.tkinfo
        /*0018*/ 	.word	0x00000002
        /*0030*/ 	.string	""
        /*0030*/ 	.string	"ptxas"
        /*0030*/ 	.string	"Cuda compilation tools, release 13.0, V13.0.88"
        /*0030*/ 	.string	"Build cuda_13.0.r13.0/compiler.36424714_0"
        /*0030*/ 	.string	"-arch sm_100 -m 64 "



//--------------------- .note.nv.cuinfo           --------------------------
	.section	.note.nv.cuinfo,"",@"SHT_NOTE"
	.sectionflags	@"SHF_NOTE_NV_CUINFO"
        /*0018*/ 	.short	0x0002
        /*001a*/ 	.short	0x0064
        /*001c*/ 	.short	0x0082
	.zero		2


//--------------------- .nv.info                  --------------------------
	.section	.nv.info,"",@"SHT_CUDA_INFO"
	.align	4


	//----- nvinfo : EIATTR_REGCOUNT
	.align		4
        /*0000*/ 	.byte	0x04, 0x2f
        /*0002*/ 	.short	(.L_4 - .L_3)
	.align		4
.L_3:
        /*0004*/ 	.word	index@(_Z13matmul_kernelPfS_S_iii)
        /*0008*/ 	.word	0x00000028


	//----- nvinfo : EIATTR_FRAME_SIZE
	.align		4
.L_4:
        /*000c*/ 	.byte	0x04, 0x11
        /*000e*/ 	.short	(.L_6 - .L_5)
	.align		4
.L_5:
        /*0010*/ 	.word	index@(_Z13matmul_kernelPfS_S_iii)
        /*0014*/ 	.word	0x00000030


	//----- nvinfo : EIATTR_MIN_STACK_SIZE
	.align		4
.L_6:
        /*0018*/ 	.byte	0x04, 0x12
        /*001a*/ 	.short	(.L_8 - .L_7)
	.align		4
.L_7:
        /*001c*/ 	.word	index@(_Z13matmul_kernelPfS_S_iii)
        /*0020*/ 	.word	0x00000030
.L_8:


//--------------------- .nv.compat                --------------------------
	.section	.nv.compat,"",@"SHT_CUDA_COMPAT_INFO"
	.align	4
        /*0000*/ 	.byte	0x02, 0x09, 0x00, 0x00, 0x02, 0x02, 0x01, 0x00, 0x02, 0x05, 0x05, 0x00, 0x03, 0x07, 0x01, 0x01
        /*0010*/ 	.byte	0x02, 0x03, 0x00, 0x00, 0x02, 0x06, 0x01, 0x00, 0x04, 0x0b, 0x08, 0x00, 0x09, 0x00, 0x00, 0x00
        /*0020*/ 	.byte	0x00, 0x00, 0x00, 0x00


//--------------------- .nv.info._Z13matmul_kernelPfS_S_iii --------------------------
	.section	.nv.info._Z13matmul_kernelPfS_S_iii,"",@"SHT_CUDA_INFO"
	.sectionflags	@""
	.align	4


	//----- nvinfo : EIATTR_CUDA_API_VERSION
	.align		4
        /*0000*/ 	.byte	0x04, 0x37
        /*0002*/ 	.short	(.L_10 - .L_9)
.L_9:
        /*0004*/ 	.word	0x00000082


	//----- nvinfo : EIATTR_KPARAM_INFO
	.align		4
.L_10:
        /*0008*/ 	.byte	0x04, 0x17
        /*000a*/ 	.short	(.L_12 - .L_11)
.L_11:
        /*000c*/ 	.word	0x00000000
        /*0010*/ 	.short	0x0005
        /*0012*/ 	.short	0x0020
        /*0014*/ 	.byte	0x00, 0xf0, 0x11, 0x00


	//----- nvinfo : EIATTR_KPARAM_INFO
	.align		4
.L_12:
        /*0018*/ 	.byte	0x04, 0x17
        /*001a*/ 	.short	(.L_14 - .L_13)
.L_13:
        /*001c*/ 	.word	0x00000000
        /*0020*/ 	.short	0x0004
        /*0022*/ 	.short	0x001c
        /*0024*/ 	.byte	0x00, 0xf0, 0x11, 0x00


	//----- nvinfo : EIATTR_KPARAM_INFO
	.align		4
.L_14:
        /*0028*/ 	.byte	0x04, 0x17
        /*002a*/ 	.short	(.L_16 - .L_15)
.L_15:
        /*002c*/ 	.word	0x00000000
        /*0030*/ 	.short	0x0003
        /*0032*/ 	.short	0x0018
        /*0034*/ 	.byte	0x00, 0xf0, 0x11, 0x00


	//----- nvinfo : EIATTR_KPARAM_INFO
	.align		4
.L_16:
        /*0038*/ 	.byte	0x04, 0x17
        /*003a*/ 	.short	(.L_18 - .L_17)
.L_17:
        /*003c*/ 	.word	0x00000000
        /*0040*/ 	.short	0x0002
        /*0042*/ 	.short	0x0010
        /*0044*/ 	.byte	0x00, 0xf5, 0x21, 0x00


	//----- nvinfo : EIATTR_KPARAM_INFO
	.align		4
.L_18:
        /*0048*/ 	.byte	0x04, 0x17
        /*004a*/ 	.short	(.L_20 - .L_19)
.L_19:
        /*004c*/ 	.word	0x00000000
        /*0050*/ 	.short	0x0001
        /*0052*/ 	.short	0x0008
        /*0054*/ 	.byte	0x00, 0xf5, 0x21, 0x00


	//----- nvinfo : EIATTR_KPARAM_INFO
	.align		4
.L_20:
        /*0058*/ 	.byte	0x04, 0x17
        /*005a*/ 	.short	(.L_22 - .L_21)
.L_21:
        /*005c*/ 	.word	0x00000000
        /*0060*/ 	.short	0x0000
        /*0062*/ 	.short	0x0000
        /*0064*/ 	.byte	0x00, 0xf5, 0x21, 0x00


	//----- nvinfo : EIATTR_SPARSE_MMA_MASK
	.align		4
.L_22:
        /*0068*/ 	.byte	0x03, 0x50
        /*006a*/ 	.short	0x0000


	//----- nvinfo : EIATTR_MAXREG_COUNT
	.align		4
        /*006c*/ 	.byte	0x03, 0x1b
        /*006e*/ 	.short	0x00ff


	//----- nvinfo : EIATTR_EXTERNS
	.align		4
        /*0070*/ 	.byte	0x04, 0x0f
        /*0072*/ 	.short	(.L_24 - .L_23)


	//   ....[0]....
	.align		4
.L_23:
        /*0074*/ 	.word	index@(vprintf)


	//----- nvinfo : EIATTR_MERCURY_ISA_VERSION
	.align		4
.L_24:
        /*0078*/ 	.byte	0x03, 0x5f
        /*007a*/ 	.short	0x0101


	//----- nvinfo : EIATTR_VRC_CTA_INIT_COUNT
	.align		4
        /*007c*/ 	.byte	0x02, 0x4a
	.zero		1
	.zero		1


	//----- nvinfo : EIATTR_SYSCALL_OFFSETS
	.align		4
        /*0080*/ 	.byte	0x04, 0x46
        /*0082*/ 	.short	(.L_26 - .L_25)


	//   ....[0]....
.L_25:
        /*0084*/ 	.word	0x00000430


	//   ....[1]....
        /*0088*/ 	.word	0x000004c0


	//   ....[2]....
        /*008c*/ 	.word	0x00000670


	//   ....[3]....
        /*0090*/ 	.word	0x00000700


	//   ....[4]....
        /*0094*/ 	.word	0x000008b0


	//   ....[5]....
        /*0098*/ 	.word	0x00000940


	//   ....[6]....
        /*009c*/ 	.word	0x00000af0


	//   ....[7]....
        /*00a0*/ 	.word	0x00000b80


	//   ....[8]....
        /*00a4*/ 	.word	0x00000d30


	//   ....[9]....
        /*00a8*/ 	.word	0x00000dc0


	//   ....[10]....
        /*00ac*/ 	.word	0x00000f70


	//   ....[11]....
        /*00b0*/ 	.word	0x00001000


	//   ....[12]....
        /*00b4*/ 	.word	0x000011b0


	//   ....[13]....
        /*00b8*/ 	.word	0x00001240


	//   ....[14]....
        /*00bc*/ 	.word	0x000013f0


	//   ....[15]....
        /*00c0*/ 	.word	0x00001480


	//   ....[16]....
        /*00c4*/ 	.word	0x00001770


	//   ....[17]....
        /*00c8*/ 	.word	0x00001810


	//   ....[18]....
        /*00cc*/ 	.word	0x00001a10


	//   ....[19]....
        /*00d0*/ 	.word	0x00001aa0


	//   ....[20]....
        /*00d4*/ 	.word	0x00001c50


	//   ....[21]....
        /*00d8*/ 	.word	0x00001ce0


	//   ....[22]....
        /*00dc*/ 	.word	0x00001e90


	//   ....[23]....
        /*00e0*/ 	.word	0x00001f20


	//   ....[24]....
        /*00e4*/ 	.word	0x00002170


	//   ....[25]....
        /*00e8*/ 	.word	0x00002200


	//   ....[26]....
        /*00ec*/ 	.word	0x00002400


	//   ....[27]....
        /*00f0*/ 	.word	0x00002490


	//   ....[28]....
        /*00f4*/ 	.word	0x000026d0


	//   ....[29]....
        /*00f8*/ 	.word	0x00002760


	//   ....[30]....
        /*00fc*/ 	.word	0x00002880


	//----- nvinfo : EIATTR_EXIT_INSTR_OFFSETS
	.align		4
.L_26:
        /*0100*/ 	.byte	0x04, 0x1c
        /*0102*/ 	.short	(.L_28 - .L_27)


	//   ....[0]....
.L_27:
        /*0104*/ 	.word	0x00000130


	//   ....[1]....
        /*0108*/ 	.word	0x00002890


	//----- nvinfo : EIATTR_CRS_STACK_SIZE
	.align		4
.L_28:
        /*010c*/ 	.byte	0x04, 0x1e
        /*010e*/ 	.short	(.L_30 - .L_29)
.L_29:
        /*0110*/ 	.word	0x00000000


	//----- nvinfo : EIATTR_CBANK_PARAM_SIZE
	.align		4
.L_30:
        /*0114*/ 	.byte	0x03, 0x19
        /*0116*/ 	.short	0x0024


	//----- nvinfo : EIATTR_PARAM_CBANK
	.align		4
        /*0118*/ 	.byte	0x04, 0x0a
        /*011a*/ 	.short	(.L_32 - .L_31)
	.align		4
.L_31:
        /*011c*/ 	.word	index@(.nv.constant0._Z13matmul_kernelPfS_S_iii)
        /*0120*/ 	.short	0x0380
        /*0122*/ 	.short	0x0024


	//----- nvinfo : EIATTR_SW_WAR
	.align		4
.L_32:
        /*0124*/ 	.byte	0x04, 0x36
        /*0126*/ 	.short	(.L_34 - .L_33)
.L_33:
        /*0128*/ 	.word	0x00000008
.L_34:


//--------------------- .nv.callgraph             --------------------------
	.section	.nv.callgraph,"",@"SHT_CUDA_CALLGRAPH"
	.align	4
	.sectionentsize	8
	.align		4
        /*0000*/ 	.word	0x00000000
	.align		4
        /*0004*/ 	.word	0xffffffff
	.align		4
        /*0008*/ 	.word	index@(_Z13matmul_kernelPfS_S_iii)
	.align		4
        /*000c*/ 	.word	index@(vprintf)
	.align		4
        /*0010*/ 	.word	0x00000000
	.align		4
        /*0014*/ 	.word	0xfffffffe
	.align		4
        /*0018*/ 	.word	0x00000000
	.align		4
        /*001c*/ 	.word	0xfffffffd
	.align		4
        /*0020*/ 	.word	0x00000000
	.align		4
        /*0024*/ 	.word	0xfffffffc


//--------------------- .nv.constant4             --------------------------
	.section	.nv.constant4,"a",@progbits
	.align	8
	.align		8
.nv.constant4:
        /*0000*/ 	.dword	vprintf
	.align		8
        /*0008*/ 	.dword	$str
	.align		8
        /*0010*/ 	.dword	$str$1
	.align		8
        /*0018*/ 	.dword	$str$2


//--------------------- .text._Z13matmul_kernelPfS_S_iii --------------------------
	.section	.text._Z13matmul_kernelPfS_S_iii,"ax",@progbits
	.align	128
        .global         _Z13matmul_kernelPfS_S_iii
        .type           _Z13matmul_kernelPfS_S_iii,@function
        .size           _Z13matmul_kernelPfS_S_iii,(.L_x_40 - _Z13matmul_kernelPfS_S_iii)
        .other          _Z13matmul_kernelPfS_S_iii,@"STO_CUDA_ENTRY STV_DEFAULT"
_Z13matmul_kernelPfS_S_iii:
.text._Z13matmul_kernelPfS_S_iii:
[----:B------:R-:W0:Y:S01]  /*0000*/  LDC R1, c[0x0][0x37c] ;  /* 0x0000df00ff017b82 */ /* 0x000e220000000800 */
[----:B------:R-:W1:Y:S01]  /*0010*/  S2R R16, SR_CTAID.X ;  /* 0x0000000000107919 */ /* 0x000e620000002500 */
[----:B------:R-:W2:Y:S01]  /*0020*/  LDCU UR5, c[0x0][0x2fc] ;  /* 0x00005f80ff0577ac */ /* 0x000ea20008000800 */
[----:B0-----:R-:W-:Y:S01]  /*0030*/  IADD3 R1, PT, PT, R1, -0x30, RZ ;  /* 0xffffffd001017810 */ /* 0x001fe20007ffe0ff */
[----:B------:R-:W1:Y:S01]  /*0040*/  S2R R18, SR_TID.X ;  /* 0x0000000000127919 */ /* 0x000e620000002100 */
[----:B------:R-:W0:Y:S01]  /*0050*/  LDCU UR6, c[0x0][0x364] ;  /* 0x00006c80ff0677ac */ /* 0x000e220008000800 */
[----:B------:R-:W0:Y:S01]  /*0060*/  S2R R17, SR_CTAID.Y ;  /* 0x0000000000117919 */ /* 0x000e220000002600 */
[----:B------:R-:W1:Y:S01]  /*0070*/  LDCU UR7, c[0x0][0x360] ;  /* 0x00006c00ff0777ac */ /* 0x000e620008000800 */
[----:B------:R-:W0:Y:S01]  /*0080*/  S2R R19, SR_TID.Y ;  /* 0x0000000000137919 */ /* 0x000e220000002200 */
[----:B------:R-:W3:Y:S01]  /*0090*/  LDCU UR9, c[0x0][0x3a0] ;  /* 0x00007400ff0977ac */ /* 0x000ee20008000800 */
[----:B------:R-:W4:Y:S01]  /*00a0*/  LDCU UR8, c[0x0][0x398] ;  /* 0x00007300ff0877ac */ /* 0x000f220008000800 */
[----:B------:R-:W5:Y:S01]  /*00b0*/  LDCU UR4, c[0x0][0x2f8] ;  /* 0x00005f00ff0477ac */ /* 0x000f620008000800 */
[----:B---3--:R-:W-:Y:S01]  /*00c0*/  MOV R6, UR9 ;  /* 0x0000000900067c02 */ /* 0x008fe20008000f00 */
[----:B-1----:R-:W-:Y:S01]  /*00d0*/  IMAD R25, R16, UR7, R18 ;  /* 0x0000000710197c24 */ /* 0x002fe2000f8e0212 */
[----:B-----5:R-:W-:-:S04]  /*00e0*/  IADD3 R2, P1, PT, R1, UR4, RZ ;  /* 0x0000000401027c10 */ /* 0x020fc8000ff3e0ff */
[----:B------:R-:W-:Y:S01]  /*00f0*/  ISETP.GE.AND P0, PT, R25, R6, PT ;  /* 0x000000061900720c */ /* 0x000fe20003f06270 */
[----:B0-----:R-:W-:Y:S02]  /*0100*/  IMAD R24, R17, UR6, R19 ;  /* 0x0000000611187c24 */ /* 0x001fe4000f8e0213 */
[----:B--2---:R-:W-:-:S03]  /*0110*/  IMAD.X R22, RZ, RZ, UR5, P1 ;  /* 0x00000005ff167e24 */ /* 0x004fc600088e06ff */
[----:B----4-:R-:W-:-:S13]  /*0120*/  ISETP.GE.OR P0, PT, R24, UR8, P0 ;  /* 0x0000000818007c0c */ /* 0x010fda0008706670 */
[----:B------:R-:W-:Y:S05]  /*0130*/  @P0 EXIT ;  /* 0x000000000000094d */ /* 0x000fea0003800000 */
[----:B------:R-:W0:Y:S01]  /*0140*/  LDCU UR4, c[0x0][0x39c] ;  /* 0x00007380ff0477ac */ /* 0x000e220008000800 */
[----:B------:R-:W-:Y:S01]  /*0150*/  IMAD.MOV.U32 R31, RZ, RZ, RZ ;  /* 0x000000ffff1f7224 */ /* 0x000fe200078e00ff */
[----:B------:R-:W1:Y:S01]  /*0160*/  LDCU.64 UR36, c[0x0][0x358] ;  /* 0x00006b00ff2477ac */ /* 0x000e620008000a00 */
[----:B0-----:R-:W-:-:S04]  /*0170*/  MOV R23, UR4 ;  /* 0x0000000400177c02 */ /* 0x001fc80008000f00 */
[----:B------:R-:W-:-:S13]  /*0180*/  ISETP.GE.AND P0, PT, R23, 0x1, PT ;  /* 0x000000011700780c */ /* 0x000fda0003f06270 */
[----:B-1----:R-:W-:Y:S05]  /*0190*/  @!P0 BRA `(.L_x_0) ;  /* 0x0000002400788947 */ /* 0x002fea0003800000 */
[----:B------:R-:W-:Y:S01]  /*01a0*/  ISETP.GE.U32.AND P0, PT, R23, 0x8, PT ;  /* 0x000000081700780c */ /* 0x000fe20003f06070 */
[----:B------:R-:W-:Y:S02]  /*01b0*/  HFMA2 R31, -RZ, RZ, 0, 0 ;  /* 0x00000000ff1f7431 */ /* 0x000fe400000001ff */
[----:B------:R-:W-:Y:S02]  /*01c0*/  IMAD R28, R24, R23, RZ ;  /* 0x00000017181c7224 */ /* 0x000fe400078e02ff */
[----:B------:R-:W-:-:S08]  /*01d0*/  IMAD.MOV.U32 R27, RZ, RZ, RZ ;  /* 0x000000ffff1b7224 */ /* 0x000fd000078e00ff */
[----:B------:R-:W-:Y:S05]  /*01e0*/  @!P0 BRA `(.L_x_1) ;  /* 0x0000001000d48947 */ /* 0x000fea0003800000 */
[----:B------:R-:W0:Y:S01]  /*01f0*/  LDC.64 R4, c[0x0][0x388] ;  /* 0x0000e200ff047b82 */ /* 0x000e220000000a00 */
[----:B------:R-:W-:Y:S01]  /*0200*/  BSSY.RECONVERGENT B6, `(.L_x_2) ;  /* 0x0000132000067945 */ /* 0x000fe20003800200 */
[----:B------:R-:W-:Y:S01]  /*0210*/  IMAD.MOV.U32 R31, RZ, RZ, RZ ;  /* 0x000000ffff1f7224 */ /* 0x000fe200078e00ff */
[----:B------:R-:W-:Y:S01]  /*0220*/  MOV R30, R25 ;  /* 0x00000019001e7202 */ /* 0x000fe20000000f00 */
[----:B------:R-:W-:Y:S01]  /*0230*/  IMAD.MOV.U32 R27, RZ, RZ, RZ ;  /* 0x000000ffff1b7224 */ /* 0x000fe200078e00ff */
[----:B------:R-:W1:Y:S01]  /*0240*/  LDCU UR38, c[0x0][0x3a0] ;  /* 0x00007400ff2677ac */ /* 0x000e620008000800 */
[----:B------:R-:W2:Y:S01]  /*0250*/  LDCU UR39, c[0x0][0x39c] ;  /* 0x00007380ff2777ac */ /* 0x000ea20008000800 */
[----:B0-----:R-:W-:-:S03]  /*0260*/  IMAD.WIDE.U32 R4, R28, 0x4, R4 ;  /* 0x000000041c047825 */ /* 0x001fc600078e0004 */
[----:B------:R-:W-:-:S04]  /*0270*/  IADD3 R32, P0, PT, R4, 0x10, RZ ;  /* 0x0000001004207810 */ /* 0x000fc80007f1e0ff */
[----:B-12---:R-:W-:-:S09]  /*0280*/  IADD3.X R33, PT, PT, RZ, R5, RZ, P0, !PT ;  /* 0x00000005ff217210 */ /* 0x006fd200007fe4ff */
.L_x_19:
[----:B------:R-:W0:Y:S01]  /*0290*/  LDC.64 R34, c[0x0][0x390] ;  /* 0x0000e400ff227b82 */ /* 0x000e220000000a00 */
[----:B------:R-:W2:Y:S01]  /*02a0*/  LDG.E R0, desc[UR36][R32.64+-0x10] ;  /* 0xfffff02420007981 */ /* 0x000ea2000c1e1900 */
[----:B0-----:R-:W-:-:S05]  /*02b0*/  IMAD.WIDE R34, R30, 0x4, R34 ;  /* 0x000000041e227825 */ /* 0x001fca00078e0222 */
[----:B------:R-:W3:Y:S01]  /*02c0*/  LDG.E R3, desc[UR36][R34.64] ;  /* 0x0000002422037981 */ /* 0x000ee2000c1e1900 */
[----:B------:R-:W0:Y:S01]  /*02d0*/  LDCU UR4, c[0x0][0x2f8] ;  /* 0x00005f00ff0477ac */ /* 0x000e220008000800 */
[----:B------:R-:W-:Y:S01]  /*02e0*/  IMAD.MOV.U32 R14, RZ, RZ, R27 ;  /* 0x000000ffff0e7224 */ /* 0x000fe200078e001b */
[----:B------:R-:W-:Y:S01]  /*02f0*/  MOV R15, R25 ;  /* 0x00000019000f7202 */ /* 0x000fe20000000f00 */
[----:B------:R-:W-:Y:S01]  /*0300*/  IMAD.MOV.U32 R26, RZ, RZ, R24 ;  /* 0x000000ffff1a7224 */ /* 0x000fe200078e0018 */
[----:B------:R-:W-:-:S04]  /*0310*/  MOV R29, 0x0 ;  /* 0x00000000001d7802 */ /* 0x000fc80000000f00 */
[----:B------:R1:W4:Y:S01]  /*0320*/  LDC.64 R12, c[0x4][R29] ;  /* 0x010000001d0c7b82 */ /* 0x0003220000000a00 */
[----:B0-----:R-:W-:Y:S01]  /*0330*/  IADD3 R23, PT, PT, R2, -UR4, RZ ;  /* 0x8000000402177c10 */ /* 0x001fe2000fffe0ff */
[----:B------:R-:W0:Y:S04]  /*0340*/  LDCU.64 UR4, c[0x4][0x8] ;  /* 0x01000100ff0477ac */ /* 0x000e280008000a00 */
[----:B------:R-:W-:Y:S04]  /*0350*/  STL.64 [R23+0x10], R14 ;  /* 0x0000100e17007387 */ /* 0x000fe80000100a00 */
[----:B------:R-:W-:Y:S01]  /*0360*/  STL.128 [R23], R24 ;  /* 0x0000001817007387 */ /* 0x000fe20000100c00 */
[----:B0-----:R-:W-:Y:S01]  /*0370*/  IMAD.U32 R5, RZ, RZ, UR5 ;  /* 0x00000005ff057e24 */ /* 0x001fe2000f8e00ff */
[----:B--2---:R-:W-:Y:S01]  /*0380*/  F2F.F64.F32 R6, R0 ;  /* 0x0000000000067310 */ /* 0x004fe20000201800 */
[----:B---3--:R-:W-:-:S07]  /*0390*/  FMUL R4, R0, R3 ;  /* 0x0000000300047220 */ /* 0x008fce0000400000 */
[----:B------:R-:W-:Y:S08]  /*03a0*/  F2F.F64.F32 R8, R3 ;  /* 0x0000000300087310 */ /* 0x000ff00000201800 */
[----:B------:R-:W0:Y:S02]  /*03b0*/  F2F.F64.F32 R10, R4 ;  /* 0x00000004000a7310 */ /* 0x000e240000201800 */
[----:B0-----:R-:W-:Y:S01]  /*03c0*/  STL.128 [R23+0x20], R8 ;  /* 0x0000200817007387 */ /* 0x001fe20000100c00 */
[----:B------:R-:W-:Y:S01]  /*03d0*/  FADD R31, R4, R31 ;  /* 0x0000001f041f7221 */ /* 0x000fe20000000000 */
[----:B------:R-:W-:-:S02]  /*03e0*/  MOV R4, UR4 ;  /* 0x0000000400047c02 */ /* 0x000fc40008000f00 */
[----:B------:R0:W-:Y:S02]  /*03f0*/  STL.64 [R23+0x18], R6 ;  /* 0x0000180617007387 */ /* 0x0001e40000100a00 */
[----:B0-----:R-:W-:Y:S01]  /*0400*/  MOV R6, R2 ;  /* 0x0000000200067202 */ /* 0x001fe20000000f00 */
[----:B-1--4-:R-:W-:-:S07]  /*0410*/  IMAD.MOV.U32 R7, RZ, RZ, R22 ;  /* 0x000000ffff077224 */ /* 0x012fce00078e0016 */
[----:B------:R-:W-:-:S07]  /*0420*/  LEPC R20, `(.L_x_3) ;  /* 0x000000001014794e */ /* 0x000fce0000000000 */
[----:B------:R-:W-:Y:S05]  /*0430*/  CALL.ABS.NOINC R12 ;  /* 0x000000000c007343 */ /* 0x000fea0003c00000 */
.L_x_3:
[----:B------:R0:W-:Y:S01]  /*0440*/  STL.128 [R23], R16 ;  /* 0x0000001017007387 */ /* 0x0001e20000100c00 */
[----:B------:R0:W1:Y:S01]  /*0450*/  LDC.64 R8, c[0x4][R29] ;  /* 0x010000001d087b82 */ /* 0x0000620000000a00 */
[----:B------:R-:W2:Y:S01]  /*0460*/  LDCU.64 UR4, c[0x4][0x10] ;  /* 0x01000200ff0477ac */ /* 0x000ea20008000a00 */
[----:B------:R-:W-:Y:S01]  /*0470*/  MOV R6, R2 ;  /* 0x0000000200067202 */ /* 0x000fe20000000f00 */
[----:B------:R-:W-:Y:S01]  /*0480*/  IMAD.MOV.U32 R7, RZ, RZ, R22 ;  /* 0x000000ffff077224 */ /* 0x000fe200078e0016 */
[----:B--2---:R-:W-:Y:S01]  /*0490*/  MOV R4, UR4 ;  /* 0x0000000400047c02 */ /* 0x004fe20008000f00 */
[----:B0-----:R-:W-:-:S07]  /*04a0*/  IMAD.U32 R5, RZ, RZ, UR5 ;  /* 0x00000005ff057e24 */ /* 0x001fce000f8e00ff */
[----:B------:R-:W-:-:S07]  /*04b0*/  LEPC R20, `(.L_x_4) ;  /* 0x000000001014794e */ /* 0x000fce0000000000 */
[----:B-1----:R-:W-:Y:S05]  /*04c0*/  CALL.ABS.NOINC R8 ;  /* 0x0000000008007343 */ /* 0x002fea0003c00000 */
.L_x_4:
[----:B------:R-:W0:Y:S01]  /*04d0*/  LDC R5, c[0x0][0x3a0] ;  /* 0x0000e800ff057b82 */ /* 0x000e220000000800 */
[----:B------:R-:W2:Y:S01]  /*04e0*/  LDG.E R3, desc[UR36][R32.64+-0xc] ;  /* 0xfffff42420037981 */ /* 0x000ea2000c1e1900 */
[----:B------:R-:W-:Y:S01]  /*04f0*/  IADD3 R7, PT, PT, R27, 0x1, RZ ;  /* 0x000000011b077810 */ /* 0x000fe20007ffe0ff */
[----:B------:R-:W-:Y:S01]  /*0500*/  IMAD.MOV.U32 R21, RZ, RZ, R25 ;  /* 0x000000ffff157224 */ /* 0x000fe200078e0019 */
[----:B------:R-:W1:Y:S01]  /*0510*/  LDCU.64 UR4, c[0x4][0x8] ;  /* 0x01000100ff0477ac */ /* 0x000e620008000a00 */
[----:B0-----:R-:W-:-:S05]  /*0520*/  IMAD.WIDE R34, R5, 0x4, R34 ;  /* 0x0000000405227825 */ /* 0x001fca00078e0222 */
[----:B------:R-:W3:Y:S01]  /*0530*/  LDG.E R8, desc[UR36][R34.64] ;  /* 0x0000002422087981 */ /* 0x000ee2000c1e1900 */
[----:B------:R-:W-:Y:S01]  /*0540*/  MOV R20, R7 ;  /* 0x0000000700147202 */ /* 0x000fe20000000f00 */
[----:B------:R0:W4:Y:S01]  /*0550*/  LDC.64 R12, c[0x4][R29] ;  /* 0x010000001d0c7b82 */ /* 0x0001220000000a00 */
[--C-:B------:R-:W-:Y:S01]  /*0560*/  IMAD.MOV.U32 R4, RZ, RZ, R24.reuse ;  /* 0x000000ffff047224 */ /* 0x100fe200078e0018 */
[----:B------:R-:W-:Y:S01]  /*0570*/  MOV R5, R25 ;  /* 0x0000001900057202 */ /* 0x000fe20000000f00 */
[----:B------:R-:W-:Y:S01]  /*0580*/  IMAD.MOV.U32 R6, RZ, RZ, R24 ;  /* 0x000000ffff067224 */ /* 0x000fe200078e0018 */
[----:B------:R-:W-:Y:S04]  /*0590*/  STL.64 [R23+0x10], R20 ;  /* 0x0000101417007387 */ /* 0x000fe80000100a00 */
[----:B------:R1:W-:Y:S02]  /*05a0*/  STL.128 [R23], R4 ;  /* 0x0000000417007387 */ /* 0x0003e40000100c00 */
[----:B-1----:R-:W-:Y:S01]  /*05b0*/  MOV R4, UR4 ;  /* 0x0000000400047c02 */ /* 0x002fe20008000f00 */
[----:B------:R-:W-:Y:S01]  /*05c0*/  IMAD.U32 R5, RZ, RZ, UR5 ;  /* 0x00000005ff057e24 */ /* 0x000fe2000f8e00ff */
[----:B------:R-:W-:Y:S01]  /*05d0*/  MOV R6, R2 ;  /* 0x0000000200067202 */ /* 0x000fe20000000f00 */
[----:B------:R-:W-:Y:S01]  /*05e0*/  IMAD.MOV.U32 R7, RZ, RZ, R22 ;  /* 0x000000ffff077224 */ /* 0x000fe200078e0016 */
[----:B--2---:R-:W1:Y:S02]  /*05f0*/  F2F.F64.F32 R14, R3 ;  /* 0x00000003000e7310 */ /* 0x004e640000201800 */
[----:B-1----:R0:W-:Y:S01]  /*0600*/  STL.64 [R23+0x18], R14 ;  /* 0x0000180e17007387 */ /* 0x0021e20000100a00 */
[----:B---3--:R-:W-:-:S05]  /*0610*/  FMUL R0, R3, R8 ;  /* 0x0000000803007220 */ /* 0x008fca0000400000 */
[----:B------:R-:W-:Y:S01]  /*0620*/  F2F.F64.F32 R8, R8 ;  /* 0x0000000800087310 */ /* 0x000fe20000201800 */
[----:B------:R-:W-:-:S07]  /*0630*/  FADD R31, R31, R0 ;  /* 0x000000001f1f7221 */ /* 0x000fce0000000000 */
[----:B------:R-:W1:Y:S02]  /*0640*/  F2F.F64.F32 R10, R0 ;  /* 0x00000000000a7310 */ /* 0x000e640000201800 */
[----:B-1--4-:R0:W-:Y:S02]  /*0650*/  STL.128 [R23+0x20], R8 ;  /* 0x0000200817007387 */ /* 0x0121e40000100c00 */
[----:B------:R-:W-:-:S07]  /*0660*/  LEPC R20, `(.L_x_5) ;  /* 0x000000001014794e */ /* 0x000fce0000000000 */
[----:B0-----:R-:W-:Y:S05]  /*0670*/  CALL.ABS.NOINC R12 ;  /* 0x000000000c007343 */ /* 0x001fea0003c00000 */
.L_x_5:
        /* <DEDUP_REMOVED lines=9> */
.L_x_6:
        /* <DEDUP_REMOVED lines=27> */
.L_x_7:
        /* <DEDUP_REMOVED lines=9> */
.L_x_8:
        /* <DEDUP_REMOVED lines=27> */
.L_x_9:
        /* <DEDUP_REMOVED lines=9> */
.L_x_10:
        /* <DEDUP_REMOVED lines=27> */
.L_x_11:
        /* <DEDUP_REMOVED lines=9> */
.L_x_12:
        /* <DEDUP_REMOVED lines=27> */
.L_x_13:
        /* <DEDUP_REMOVED lines=9> */
.L_x_14:
        /* <DEDUP_REMOVED lines=27> */
.L_x_15:
        /* <DEDUP_REMOVED lines=9> */
.L_x_16:
[----:B------:R-:W0:Y:S01]  /*1250*/  LDC R3, c[0x0][0x3a0] ;  /* 0x0000e800ff037b82 */ /* 0x000e220000000800 */
[----:B------:R-:W-:Y:S01]  /*1260*/  IADD3 R11, PT, PT, R27, 0x7, RZ ;  /* 0x000000071b0b7810 */ /* 0x000fe20007ffe0ff */
[--C-:B------:R-:W-:Y:S01]  /*1270*/  IMAD.MOV.U32 R8, RZ, RZ, R24.reuse ;  /* 0x000000ffff087224 */ /* 0x100fe200078e0018 */
[----:B------:R-:W-:Y:S01]  /*1280*/  MOV R9, R25 ;  /* 0x0000001900097202 */ /* 0x000fe20000000f00 */
[----:B------:R-:W-:Y:S01]  /*1290*/  IMAD.MOV.U32 R10, RZ, RZ, R24 ;  /* 0x000000ffff0a7224 */ /* 0x000fe200078e0018 */
[----:B------:R-:W1:Y:S01]  /*12a0*/  LDCU.64 UR4, c[0x4][0x8] ;  /* 0x01000100ff0477ac */ /* 0x000e620008000a00 */
[----:B0-----:R-:W-:Y:S02]  /*12b0*/  IMAD.WIDE R34, R3, 0x4, R34 ;  /* 0x0000000403227825 */ /* 0x001fe400078e0222 */
[----:B------:R-:W2:Y:S04]  /*12c0*/  LDG.E R3, desc[UR36][R32.64+0xc] ;  /* 0x00000c2420037981 */ /* 0x000ea8000c1e1900 */
[----:B------:R-:W3:Y:S01]  /*12d0*/  LDG.E R34, desc[UR36][R34.64] ;  /* 0x0000002422227981 */ /* 0x000ee2000c1e1900 */
[----:B------:R-:W-:Y:S01]  /*12e0*/  MOV R36, R11 ;  /* 0x0000000b00247202 */ /* 0x000fe20000000f00 */
[----:B------:R-:W-:Y:S01]  /*12f0*/  IMAD.MOV.U32 R37, RZ, RZ, R25 ;  /* 0x000000ffff257224 */ /* 0x000fe200078e0019 */
[----:B-1----:R-:W-:Y:S01]  /*1300*/  MOV R4, UR4 ;  /* 0x0000000400047c02 */ /* 0x002fe20008000f00 */
[----:B------:R0:W-:Y:S01]  /*1310*/  STL.128 [R23], R8 ;  /* 0x0000000817007387 */ /* 0x0001e20000100c00 */
[----:B------:R-:W-:Y:S01]  /*1320*/  IMAD.U32 R5, RZ, RZ, UR5 ;  /* 0x00000005ff057e24 */ /* 0x000fe2000f8e00ff */
[----:B------:R-:W-:Y:S01]  /*1330*/  MOV R6, R2 ;  /* 0x0000000200067202 */ /* 0x000fe20000000f00 */
[----:B------:R-:W-:Y:S01]  /*1340*/  IMAD.MOV.U32 R7, RZ, RZ, R22 ;  /* 0x000000ffff077224 */ /* 0x000fe200078e0016 */
[----:B------:R0:W-:Y:S01]  /*1350*/  STL.64 [R23+0x10], R36 ;  /* 0x0000102417007387 */ /* 0x0001e20000100a00 */
[----:B--2---:R-:W1:Y:S01]  /*1360*/  F2F.F64.F32 R20, R3 ;  /* 0x0000000300147310 */ /* 0x004e620000201800 */
[----:B---3--:R-:W-:-:S07]  /*1370*/  FMUL R0, R3, R34 ;  /* 0x0000002203007220 */ /* 0x008fce0000400000 */
[----:B------:R2:W-:Y:S01]  /*1380*/  F2F.F64.F32 R12, R34 ;  /* 0x00000022000c7310 */ /* 0x0005e20000201800 */
[----:B------:R-:W-:Y:S01]  /*1390*/  FADD R31, R31, R0 ;  /* 0x000000001f1f7221 */ /* 0x000fe20000000000 */
[----:B-1----:R0:W-:Y:S06]  /*13a0*/  STL.64 [R23+0x18], R20 ;  /* 0x0000181417007387 */ /* 0x0021ec0000100a00 */
[----:B------:R-:W1:Y:S01]  /*13b0*/  F2F.F64.F32 R14, R0 ;  /* 0x00000000000e7310 */ /* 0x000e620000201800 */
[----:B--2---:R0:W2:Y:S01]  /*13c0*/  LDC.64 R34, c[0x4][R29] ;  /* 0x010000001d227b82 */ /* 0x0040a20000000a00 */
[----:B-1----:R0:W-:Y:S02]  /*13d0*/  STL.128 [R23+0x20], R12 ;  /* 0x0000200c17007387 */ /* 0x0021e40000100c00 */
[----:B0-----:R-:W-:-:S07]  /*13e0*/  LEPC R20, `(.L_x_17) ;  /* 0x000000001014794e */ /* 0x001fce0000000000 */
[----:B--2---:R-:W-:Y:S05]  /*13f0*/  CALL.ABS.NOINC R34 ;  /* 0x0000000022007343 */ /* 0x004fea0003c00000 */
.L_x_17:
        /* <DEDUP_REMOVED lines=9> */
.L_x_18:
[----:B------:R-:W-:Y:S01]  /*1490*/  MOV R23, UR39 ;  /* 0x0000002700177c02 */ /* 0x000fe20008000f00 */
[----:B------:R-:W-:Y:S01]  /*14a0*/  VIADD R27, R27, 0x8 ;  /* 0x000000081b1b7836 */ /* 0x000fe20000000000 */
[----:B------:R-:W-:Y:S02]  /*14b0*/  IADD3 R32, P1, PT, R32, 0x20, RZ ;  /* 0x0000002020207810 */ /* 0x000fe40007f3e0ff */
[----:B------:R-:W-:Y:S02]  /*14c0*/  LOP3.LUT R0, R23, 0x7ffffff8, RZ, 0xc0, !PT ;  /* 0x7ffffff817007812 */ /* 0x000fe400078ec0ff */
[----:B------:R-:W-:Y:S01]  /*14d0*/  MOV R6, UR38 ;  /* 0x0000002600067c02 */ /* 0x000fe20008000f00 */
[----:B------:R-:W-:Y:S01]  /*14e0*/  IMAD.X R33, RZ, RZ, R33, P1 ;  /* 0x000000ffff217224 */ /* 0x000fe200008e0621 */
[----:B------:R-:W-:Y:S02]  /*14f0*/  ISETP.NE.AND P0, PT, R27, R0, PT ;  /* 0x000000001b00720c */ /* 0x000fe40003f05270 */
[----:B------:R-:W-:-:S11]  /*1500*/  LEA R30, R6, R30, 0x3 ;  /* 0x0000001e061e7211 */ /* 0x000fd600078e18ff */
[----:B------:R-:W-:Y:S05]  /*1510*/  @P0 BRA `(.L_x_19) ;  /* 0xffffffec005c0947 */ /* 0x000fea000383ffff */
[----:B------:R-:W-:Y:S05]  /*1520*/  BSYNC.RECONVERGENT B6 ;  /* 0x0000000000067941 */ /* 0x000fea0003800200 */
.L_x_2:
[----:B------:R-:W-:-:S07]  /*1530*/  IMAD.MOV.U32 R27, RZ, RZ, R0 ;  /* 0x000000ffff1b7224 */ /* 0x000fce00078e0000 */
.L_x_1:
[----:B------:R-:W-:Y:S01]  /*1540*/  LOP3.LUT P0, R0, R23, 0x7, RZ, 0xc0, !PT ;  /* 0x0000000717007812 */ /* 0x000fe2000780c0ff */
[----:B------:R-:W-:-:S12]  /*1550*/  BSSY.RECONVERGENT B7, `(.L_x_0) ;  /* 0x0000122000077945 */ /* 0x000fd80003800200 */
[----:B------:R-:W-:Y:S05]  /*1560*/  @!P0 BRA `(.L_x_20) ;  /* 0x0000001000808947 */ /* 0x000fea0003800000 */
[----:B------:R-:W-:Y:S01]  /*1570*/  ISETP.GE.U32.AND P0, PT, R0, 0x4, PT ;  /* 0x000000040000780c */ /* 0x000fe20003f06070 */
[----:B------:R-:W-:Y:S01]  /*1580*/  BSSY.RECONVERGENT B6, `(.L_x_21) ;  /* 0x000009c000067945 */ /* 0x000fe20003800200 */
[----:B------:R-:W-:-:S11]  /*1590*/  LOP3.LUT R23, R23, 0x3, RZ, 0xc0, !PT ;  /* 0x0000000317177812 */ /* 0x000fd600078ec0ff */
[----:B------:R-:W-:Y:S05]  /*15a0*/  @!P0 BRA `(.L_x_22) ;  /* 0x0000000800648947 */ /* 0x000fea0003800000 */
[----:B------:R-:W0:Y:S01]  /*15b0*/  LDC.64 R4, c[0x0][0x388] ;  /* 0x0000e200ff047b82 */ /* 0x000e220000000a00 */
[----:B------:R-:W-:Y:S01]  /*15c0*/  IADD3 R3, PT, PT, R28, R27, RZ ;  /* 0x0000001b1c037210 */ /* 0x000fe20007ffe0ff */
[----:B------:R-:W-:-:S06]  /*15d0*/  IMAD R7, R27, R6, R25 ;  /* 0x000000061b077224 */ /* 0x000fcc00078e0219 */
[----:B------:R-:W1:Y:S01]  /*15e0*/  LDC.64 R34, c[0x0][0x390] ;  /* 0x0000e400ff227b82 */ /* 0x000e620000000a00 */
[----:B------:R-:W-:Y:S01]  /*15f0*/  MOV R12, 0x0 ;  /* 0x00000000000c7802 */ /* 0x000fe20000000f00 */
[----:B------:R-:W-:Y:S01]  /*1600*/  IMAD.MOV.U32 R26, RZ, RZ, R24 ;  /* 0x000000ffff1a7224 */ /* 0x000fe200078e0018 */
[----:B------:R-:W-:Y:S01]  /*1610*/  MOV R20, R27 ;  /* 0x0000001b00147202 */ /* 0x000fe20000000f00 */
[----:B------:R-:W-:Y:S01]  /*1620*/  IMAD.MOV.U32 R21, RZ, RZ, R25 ;  /* 0x000000ffff157224 */ /* 0x000fe200078e0019 */
[----:B------:R-:W2:Y:S01]  /*1630*/  LDCU.64 UR4, c[0x4][0x8] ;  /* 0x01000100ff0477ac */ /* 0x000ea20008000a00 */
[----:B0-----:R-:W-:-:S06]  /*1640*/  IMAD.WIDE.U32 R4, R3, 0x4, R4 ;  /* 0x0000000403047825 */ /* 0x001fcc00078e0004 */
[----:B------:R2:W3:Y:S01]  /*1650*/  LDG.E R4, desc[UR36][R4.64] ;  /* 0x0000002404047981 */ /* 0x0004e2000c1e1900 */
[----:B-1----:R-:W-:-:S05]  /*1660*/  IMAD.WIDE R34, R7, 0x4, R34 ;  /* 0x0000000407227825 */ /* 0x002fca00078e0222 */
[----:B------:R-:W4:Y:S01]  /*1670*/  LDG.E R3, desc[UR36][R34.64] ;  /* 0x0000002422037981 */ /* 0x000f22000c1e1900 */
[----:B------:R-:W0:Y:S03]  /*1680*/  LDC.64 R12, c[0x4][R12] ;  /* 0x010000000c0c7b82 */ /* 0x000e260000000a00 */
[----:B------:R1:W-:Y:S04]  /*1690*/  STL.128 [R1], R24 ;  /* 0x0000001801007387 */ /* 0x0003e80000100c00 */
[----:B------:R1:W-:Y:S01]  /*16a0*/  STL.64 [R1+0x10], R20 ;  /* 0x0000101401007387 */ /* 0x0003e20000100a00 */
[----:B--2---:R-:W-:Y:S01]  /*16b0*/  IMAD.U32 R5, RZ, RZ, UR5 ;  /* 0x00000005ff057e24 */ /* 0x004fe2000f8e00ff */
[----:B------:R-:W-:Y:S01]  /*16c0*/  MOV R6, R2 ;  /* 0x0000000200067202 */ /* 0x000fe20000000f00 */
[----:B------:R-:W-:Y:S01]  /*16d0*/  IMAD.MOV.U32 R7, RZ, RZ, R22 ;  /* 0x000000ffff077224 */ /* 0x000fe200078e0016 */
[----:B---3--:R-:W2:Y:S01]  /*16e0*/  F2F.F64.F32 R14, R4 ;  /* 0x00000004000e7310 */ /* 0x008ea20000201800 */
[----:B----4-:R-:W-:-:S07]  /*16f0*/  FMUL R0, R4, R3 ;  /* 0x0000000304007220 */ /* 0x010fce0000400000 */
[----:B------:R-:W-:Y:S08]  /*1700*/  F2F.F64.F32 R8, R3 ;  /* 0x0000000300087310 */ /* 0x000ff00000201800 */
[----:B------:R-:W3:Y:S01]  /*1710*/  F2F.F64.F32 R10, R0 ;  /* 0x00000000000a7310 */ /* 0x000ee20000201800 */
[----:B--2---:R1:W-:Y:S04]  /*1720*/  STL.64 [R1+0x18], R14 ;  /* 0x0000180e01007387 */ /* 0x0043e80000100a00 */
[----:B---3--:R1:W-:Y:S01]  /*1730*/  STL.128 [R1+0x20], R8 ;  /* 0x0000200801007387 */ /* 0x0083e20000100c00 */
[----:B------:R-:W-:Y:S01]  /*1740*/  FADD R31, R31, R0 ;  /* 0x000000001f1f7221 */ /* 0x000fe20000000000 */
[----:B0-----:R-:W-:-:S07]  /*1750*/  MOV R4, UR4 ;  /* 0x0000000400047c02 */ /* 0x001fce0008000f00 */
[----:B-1----:R-:W-:-:S07]  /*1760*/  LEPC R20, `(.L_x_23) ;  /* 0x000000001014794e */ /* 0x002fce0000000000 */
[----:B------:R-:W-:Y:S05]  /*1770*/  CALL.ABS.NOINC R12 ;  /* 0x000000000c007343 */ /* 0x000fea0003c00000 */
.L_x_23:
[----:B------:R-:W-:Y:S01]  /*1780*/  MOV R26, 0x0 ;  /* 0x00000000001a7802 */ /* 0x000fe20000000f00 */
[----:B------:R0:W-:Y:S01]  /*1790*/  STL.128 [R1], R16 ;  /* 0x0000001001007387 */ /* 0x0001e20000100c00 */
[----:B------:R-:W1:Y:S01]  /*17a0*/  LDCU.64 UR4, c[0x4][0x10] ;  /* 0x01000200ff0477ac */ /* 0x000e620008000a00 */
[----:B------:R-:W-:Y:S01]  /*17b0*/  MOV R6, R2 ;  /* 0x0000000200067202 */ /* 0x000fe20000000f00 */
[----:B------:R0:W2:Y:S01]  /*17c0*/  LDC.64 R8, c[0x4][R26] ;  /* 0x010000001a087b82 */ /* 0x0000a20000000a00 */
[----:B------:R-:W-:Y:S01]  /*17d0*/  IMAD.MOV.U32 R7, RZ, RZ, R22 ;  /* 0x000000ffff077224 */ /* 0x000fe200078e0016 */
[----:B-1----:R-:W-:Y:S01]  /*17e0*/  MOV R4, UR4 ;  /* 0x0000000400047c02 */ /* 0x002fe20008000f00 */
[----:B0-----:R-:W-:-:S07]  /*17f0*/  IMAD.U32 R5, RZ, RZ, UR5 ;  /* 0x00000005ff057e24 */ /* 0x001fce000f8e00ff */
[----:B------:R-:W-:-:S07]  /*1800*/  LEPC R20, `(.L_x_24) ;  /* 0x000000001014794e */ /* 0x000fce0000000000 */
[----:B--2---:R-:W-:Y:S05]  /*1810*/  CALL.ABS.NOINC R8 ;  /* 0x0000000008007343 */ /* 0x004fea0003c00000 */
.L_x_24:
[----:B------:R-:W0:Y:S01]  /*1820*/  LDC R5, c[0x0][0x3a0] ;  /* 0x0000e800ff057b82 */ /* 0x000e220000000800 */
[----:B------:R-:W1:Y:S01]  /*1830*/  LDCU.64 UR4, c[0x0][0x388] ;  /* 0x00007100ff0477ac */ /* 0x000e620008000a00 */
[----:B------:R-:W-:-:S04]  /*1840*/  IADD3 R0, P0, PT, R28, R27, RZ ;  /* 0x0000001b1c007210 */ /* 0x000fc80007f1e0ff */
[----:B------:R-:W-:Y:S02]  /*1850*/  IADD3.X R3, PT, PT, RZ, RZ, RZ, P0, !PT ;  /* 0x000000ffff037210 */ /* 0x000fe400007fe4ff */
[----:B-1----:R-:W-:-:S04]  /*1860*/  LEA R32, P0, R0, UR4, 0x2 ;  /* 0x0000000400207c11 */ /* 0x002fc8000f8010ff */
[----:B------:R-:W-:Y:S01]  /*1870*/  LEA.HI.X R33, R0, UR5, R3, 0x2, P0 ;  /* 0x0000000500217c11 */ /* 0x000fe200080f1403 */
[----:B0-----:R-:W-:Y:S01]  /*1880*/  IMAD.WIDE R34, R5, 0x4, R34 ;  /* 0x0000000405227825 */ /* 0x001fe200078e0222 */
[-C--:B------:R-:W-:Y:S02]  /*1890*/  MOV R12, R24.reuse ;  /* 0x00000018000c7202 */ /* 0x080fe40000000f00 */
[----:B------:R-:W-:Y:S01]  /*18a0*/  MOV R14, R24 ;  /* 0x00000018000e7202 */ /* 0x000fe20000000f00 */
[----:B------:R-:W2:Y:S01]  /*18b0*/  LDG.E R20, desc[UR36][R32.64+0x4] ;  /* 0x0000042420147981 */ /* 0x000ea2000c1e1900 */
[----:B------:R-:W-:Y:S02]  /*18c0*/  VIADD R15, R27, 0x1 ;  /* 0x000000011b0f7836 */ /* 0x000fe40000000000 */
[----:B------:R-:W-:Y:S01]  /*18d0*/  IMAD.MOV.U32 R13, RZ, RZ, R25 ;  /* 0x000000ffff0d7224 */ /* 0x000fe200078e0019 */
[----:B------:R-:W2:Y:S01]  /*18e0*/  LDG.E R3, desc[UR36][R34.64] ;  /* 0x0000002422037981 */ /* 0x000ea2000c1e1900 */
[----:B------:R0:W1:Y:S01]  /*18f0*/  LDC.64 R36, c[0x4][R26] ;  /* 0x010000001a247b82 */ /* 0x0000620000000a00 */
[----:B------:R-:W3:Y:S02]  /*1900*/  LDCU.64 UR4, c[0x4][0x8] ;  /* 0x01000100ff0477ac */ /* 0x000ee40008000a00 */
[----:B------:R-:W-:Y:S01]  /*1910*/  STL.128 [R1], R12 ;  /* 0x0000000c01007387 */ /* 0x000fe20000100c00 */
[----:B------:R-:W-:Y:S01]  /*1920*/  IMAD.MOV.U32 R4, RZ, RZ, R15 ;  /* 0x000000ffff047224 */ /* 0x000fe200078e000f */
[----:B------:R-:W-:Y:S01]  /*1930*/  MOV R5, R25 ;  /* 0x0000001900057202 */ /* 0x000fe20000000f00 */
[----:B------:R-:W-:Y:S01]  /*1940*/  IMAD.MOV.U32 R6, RZ, RZ, R2 ;  /* 0x000000ffff067224 */ /* 0x000fe200078e0002 */
[----:B------:R-:W-:-:S03]  /*1950*/  MOV R7, R22 ;  /* 0x0000001600077202 */ /* 0x000fc60000000f00 */
[----:B------:R3:W-:Y:S02]  /*1960*/  STL.64 [R1+0x10], R4 ;  /* 0x0000100401007387 */ /* 0x0007e40000100a00 */
[----:B---3--:R-:W-:Y:S01]  /*1970*/  IMAD.U32 R4, RZ, RZ, UR4 ;  /* 0x00000004ff047e24 */ /* 0x008fe2000f8e00ff */
[----:B------:R-:W-:Y:S01]  /*1980*/  MOV R5, UR5 ;  /* 0x0000000500057c02 */ /* 0x000fe20008000f00 */
[----:B--2---:R-:W-:Y:S01]  /*1990*/  FMUL R0, R20, R3 ;  /* 0x0000000314007220 */ /* 0x004fe20000400000 */
[----:B------:R-:W-:Y:S08]  /*19a0*/  F2F.F64.F32 R8, R3 ;  /* 0x0000000300087310 */ /* 0x000ff00000201800 */
[----:B------:R-:W2:Y:S08]  /*19b0*/  F2F.F64.F32 R20, R20 ;  /* 0x0000001400147310 */ /* 0x000eb00000201800 */
[----:B------:R-:W3:Y:S01]  /*19c0*/  F2F.F64.F32 R10, R0 ;  /* 0x00000000000a7310 */ /* 0x000ee20000201800 */
[----:B--2---:R0:W-:Y:S04]  /*19d0*/  STL.64 [R1+0x18], R20 ;  /* 0x0000181401007387 */ /* 0x0041e80000100a00 */
[----:B---3--:R0:W-:Y:S01]  /*19e0*/  STL.128 [R1+0x20], R8 ;  /* 0x0000200801007387 */ /* 0x0081e20000100c00 */
[----:B-1----:R-:W-:-:S07]  /*19f0*/  FADD R31, R31, R0 ;  /* 0x000000001f1f7221 */ /* 0x002fce0000000000 */
[----:B0-----:R-:W-:-:S07]  /*1a00*/  LEPC R20, `(.L_x_25) ;  /* 0x000000001014794e */ /* 0x001fce0000000000 */
[----:B------:R-:W-:Y:S05]  /*1a10*/  CALL.ABS.NOINC R36 ;  /* 0x0000000024007343 */ /* 0x000fea0003c00000 */
.L_x_25:
[----:B------:R0:W-:Y:S01]  /*1a20*/  STL.128 [R1], R16 ;  /* 0x0000001001007387 */ /* 0x0001e20000100c00 */
[----:B------:R0:W1:Y:S01]  /*1a30*/  LDC.64 R8, c[0x4][R26] ;  /* 0x010000001a087b82 */ /* 0x0000620000000a00 */
[----:B------:R-:W2:Y:S01]  /*1a40*/  LDCU.64 UR4, c[0x4][0x10] ;  /* 0x01000200ff0477ac */ /* 0x000ea20008000a00 */
[----:B------:R-:W-:Y:S01]  /*1a50*/  IMAD.MOV.U32 R6, RZ, RZ, R2 ;  /* 0x000000ffff067224 */ /* 0x000fe200078e0002 */
[----:B------:R-:W-:Y:S01]  /*1a60*/  MOV R7, R22 ;  /* 0x0000001600077202 */ /* 0x000fe20000000f00 */
[----:B--2---:R-:W-:Y:S01]  /*1a70*/  IMAD.U32 R4, RZ, RZ, UR4 ;  /* 0x00000004ff047e24 */ /* 0x004fe2000f8e00ff */
[----:B0-----:R-:W-:-:S07]  /*1a80*/  MOV R5, UR5 ;  /* 0x0000000500057c02 */ /* 0x001fce0008000f00 */
[----:B------:R-:W-:-:S07]  /*1a90*/  LEPC R20, `(.L_x_26) ;  /* 0x000000001014794e */ /* 0x000fce0000000000 */
[----:B-1----:R-:W-:Y:S05]  /*1aa0*/  CALL.ABS.NOINC R8 ;  /* 0x0000000008007343 */ /* 0x002fea0003c00000 */
.L_x_26:
[----:B------:R-:W0:Y:S01]  /*1ab0*/  LDC R3, c[0x0][0x3a0] ;  /* 0x0000e800ff037b82 */ /* 0x000e220000000800 */
[----:B------:R-:W-:Y:S01]  /*1ac0*/  VIADD R15, R27, 0x2 ;  /* 0x000000021b0f7836 */ /* 0x000fe20000000000 */
[-C--:B------:R-:W-:Y:S01]  /*1ad0*/  MOV R12, R24.reuse ;  /* 0x00000018000c7202 */ /* 0x080fe20000000f00 */
[----:B------:R-:W-:Y:S01]  /*1ae0*/  IMAD.MOV.U32 R13, RZ, RZ, R25 ;  /* 0x000000ffff0d7224 */ /* 0x000fe200078e0019 */
[----:B------:R-:W-:Y:S01]  /*1af0*/  MOV R14, R24 ;  /* 0x00000018000e7202 */ /* 0x000fe20000000f00 */
[----:B------:R-:W1:Y:S01]  /*1b00*/  LDCU.64 UR4, c[0x4][0x8] ;  /* 0x01000100ff0477ac */ /* 0x000e620008000a00 */
[----:B0-----:R-:W-:Y:S02]  /*1b10*/  IMAD.WIDE R34, R3, 0x4, R34 ;  /* 0x0000000403227825 */ /* 0x001fe400078e0222 */
[----:B------:R-:W2:Y:S04]  /*1b20*/  LDG.E R3, desc[UR36][R32.64+0x8] ;  /* 0x0000082420037981 */ /* 0x000ea8000c1e1900 */
[----:B------:R-:W3:Y:S01]  /*1b30*/  LDG.E R8, desc[UR36][R34.64] ;  /* 0x0000002422087981 */ /* 0x000ee2000c1e1900 */
[----:B------:R0:W4:Y:S01]  /*1b40*/  LDC.64 R36, c[0x4][R26] ;  /* 0x010000001a247b82 */ /* 0x0001220000000a00 */
[----:B------:R-:W-:Y:S01]  /*1b50*/  IMAD.MOV.U32 R4, RZ, RZ, R15 ;  /* 0x000000ffff047224 */ /* 0x000fe200078e000f */
[----:B------:R-:W-:Y:S01]  /*1b60*/  MOV R5, R25 ;  /* 0x0000001900057202 */ /* 0x000fe20000000f00 */
[----:B------:R-:W-:Y:S01]  /*1b70*/  STL.128 [R1], R12 ;  /* 0x0000000c01007387 */ /* 0x000fe20000100c00 */
[----:B------:R-:W-:Y:S01]  /*1b80*/  IMAD.MOV.U32 R6, RZ, RZ, R2 ;  /* 0x000000ffff067224 */ /* 0x000fe200078e0002 */
[----:B------:R-:W-:-:S02]  /*1b90*/  MOV R7, R22 ;  /* 0x0000001600077202 */ /* 0x000fc40000000f00 */
[----:B------:R1:W-:Y:S02]  /*1ba0*/  STL.64 [R1+0x10], R4 ;  /* 0x0000100401007387 */ /* 0x0003e40000100a00 */
[----:B-1----:R-:W-:Y:S01]  /*1bb0*/  IMAD.U32 R4, RZ, RZ, UR4 ;  /* 0x00000004ff047e24 */ /* 0x002fe2000f8e00ff */
[----:B------:R-:W-:Y:S01]  /*1bc0*/  MOV R5, UR5 ;  /* 0x0000000500057c02 */ /* 0x000fe20008000f00 */
[----:B--2---:R-:W1:Y:S01]  /*1bd0*/  F2F.F64.F32 R20, R3 ;  /* 0x0000000300147310 */ /* 0x004e620000201800 */
[----:B---3--:R-:W-:-:S07]  /*1be0*/  FMUL R0, R3, R8 ;  /* 0x0000000803007220 */ /* 0x008fce0000400000 */
[----:B------:R-:W-:Y:S01]  /*1bf0*/  F2F.F64.F32 R8, R8 ;  /* 0x0000000800087310 */ /* 0x000fe20000201800 */
[----:B------:R-:W-:Y:S01]  /*1c00*/  FADD R31, R31, R0 ;  /* 0x000000001f1f7221 */ /* 0x000fe20000000000 */
[----:B-1----:R0:W-:Y:S06]  /*1c10*/  STL.64 [R1+0x18], R20 ;  /* 0x0000181401007387 */ /* 0x0021ec0000100a00 */
[----:B------:R-:W1:Y:S02]  /*1c20*/  F2F.F64.F32 R10, R0 ;  /* 0x00000000000a7310 */ /* 0x000e640000201800 */
[----:B-1--4-:R0:W-:Y:S02]  /*1c30*/  STL.128 [R1+0x20], R8 ;  /* 0x0000200801007387 */ /* 0x0121e40000100c00 */
[----:B0-----:R-:W-:-:S07]  /*1c40*/  LEPC R20, `(.L_x_27) ;  /* 0x000000001014794e */ /* 0x001fce0000000000 */
[----:B------:R-:W-:Y:S05]  /*1c50*/  CALL.ABS.NOINC R36 ;  /* 0x0000000024007343 */ /* 0x000fea0003c00000 */
.L_x_27:
        /* <DEDUP_REMOVED lines=9> */
.L_x_28:
[----:B------:R-:W0:Y:S01]  /*1cf0*/  LDC R5, c[0x0][0x3a0] ;  /* 0x0000e800ff057b82 */ /* 0x000e220000000800 */
[----:B------:R-:W2:Y:S01]  /*1d00*/  LDG.E R32, desc[UR36][R32.64+0xc] ;  /* 0x00000c2420207981 */ /* 0x000ea2000c1e1900 */
[----:B------:R-:W-:Y:S01]  /*1d10*/  VIADD R15, R27, 0x3 ;  /* 0x000000031b0f7836 */ /* 0x000fe20000000000 */
[-C--:B------:R-:W-:Y:S01]  /*1d20*/  MOV R12, R24.reuse ;  /* 0x00000018000c7202 */ /* 0x080fe20000000f00 */
[----:B------:R-:W-:Y:S01]  /*1d30*/  IMAD.MOV.U32 R13, RZ, RZ, R25 ;  /* 0x000000ffff0d7224 */ /* 0x000fe200078e0019 */
[----:B------:R-:W-:Y:S01]  /*1d40*/  MOV R14, R24 ;  /* 0x00000018000e7202 */ /* 0x000fe20000000f00 */
[----:B------:R-:W1:Y:S01]  /*1d50*/  LDCU.64 UR4, c[0x4][0x8] ;  /* 0x01000100ff0477ac */ /* 0x000e620008000a00 */
[----:B0-----:R-:W-:-:S06]  /*1d60*/  IMAD.WIDE R4, R5, 0x4, R34 ;  /* 0x0000000405047825 */ /* 0x001fcc00078e0222 */
[----:B------:R1:W3:Y:S01]  /*1d70*/  LDG.E R5, desc[UR36][R4.64] ;  /* 0x0000002404057981 */ /* 0x0002e2000c1e1900 */
[----:B------:R-:W-:Y:S01]  /*1d80*/  IMAD.MOV.U32 R34, RZ, RZ, R15 ;  /* 0x000000ffff227224 */ /* 0x000fe200078e000f */
[----:B------:R-:W-:Y:S02]  /*1d90*/  MOV R35, R25 ;  /* 0x0000001900237202 */ /* 0x000fe40000000f00 */
[----:B------:R0:W-:Y:S04]  /*1da0*/  STL.128 [R1], R12 ;  /* 0x0000000c01007387 */ /* 0x0001e80000100c00 */
[----:B------:R0:W-:Y:S01]  /*1db0*/  STL.64 [R1+0x10], R34 ;  /* 0x0000102201007387 */ /* 0x0001e20000100a00 */
[----:B------:R-:W-:Y:S01]  /*1dc0*/  IMAD.MOV.U32 R6, RZ, RZ, R2 ;  /* 0x000000ffff067224 */ /* 0x000fe200078e0002 */
[----:B------:R-:W-:Y:S01]  /*1dd0*/  MOV R7, R22 ;  /* 0x0000001600077202 */ /* 0x000fe20000000f00 */
[----:B-1----:R-:W-:Y:S01]  /*1de0*/  IMAD.U32 R4, RZ, RZ, UR4 ;  /* 0x00000004ff047e24 */ /* 0x002fe2000f8e00ff */
[----:B--2---:R-:W1:Y:S01]  /*1df0*/  F2F.F64.F32 R20, R32 ;  /* 0x0000002000147310 */ /* 0x004e620000201800 */
[----:B---3--:R-:W-:-:S07]  /*1e00*/  FMUL R0, R32, R5 ;  /* 0x0000000520007220 */ /* 0x008fce0000400000 */
[----:B------:R-:W-:Y:S08]  /*1e10*/  F2F.F64.F32 R8, R5 ;  /* 0x0000000500087310 */ /* 0x000ff00000201800 */
[----:B------:R-:W2:Y:S01]  /*1e20*/  F2F.F64.F32 R10, R0 ;  /* 0x00000000000a7310 */ /* 0x000ea20000201800 */
[----:B-1----:R0:W-:Y:S01]  /*1e30*/  STL.64 [R1+0x18], R20 ;  /* 0x0000181401007387 */ /* 0x0021e20000100a00 */
[----:B------:R0:W1:Y:S03]  /*1e40*/  LDC.64 R32, c[0x4][R26] ;  /* 0x010000001a207b82 */ /* 0x0000660000000a00 */
[----:B--2---:R0:W-:Y:S01]  /*1e50*/  STL.128 [R1+0x20], R8 ;  /* 0x0000200801007387 */ /* 0x0041e20000100c00 */
[----:B------:R-:W-:Y:S01]  /*1e60*/  FADD R31, R31, R0 ;  /* 0x000000001f1f7221 */ /* 0x000fe20000000000 */
[----:B------:R-:W-:-:S07]  /*1e70*/  MOV R5, UR5 ;  /* 0x0000000500057c02 */ /* 0x000fce0008000f00 */
[----:B0-----:R-:W-:-:S07]  /*1e80*/  LEPC R20, `(.L_x_29) ;  /* 0x000000001014794e */ /* 0x001fce0000000000 */
[----:B-1----:R-:W-:Y:S05]  /*1e90*/  CALL.ABS.NOINC R32 ;  /* 0x0000000020007343 */ /* 0x002fea0003c00000 */
.L_x_29:
        /* <DEDUP_REMOVED lines=9> */
.L_x_30:
[----:B------:R-:W-:-:S07]  /*1f30*/  VIADD R27, R27, 0x4 ;  /* 0x000000041b1b7836 */ /* 0x000fce0000000000 */
.L_x_22:
[----:B------:R-:W-:Y:S05]  /*1f40*/  BSYNC.RECONVERGENT B6 ;  /* 0x0000000000067941 */ /* 0x000fea0003800200 */
.L_x_21:
[----:B------:R-:W-:-:S13]  /*1f50*/  ISETP.NE.AND P0, PT, R23, RZ, PT ;  /* 0x000000ff1700720c */ /* 0x000fda0003f05270 */
[----:B------:R-:W-:Y:S05]  /*1f60*/  @!P0 BRA `(.L_x_20) ;  /* 0x0000000800008947 */ /* 0x000fea0003800000 */
[----:B------:R-:W-:Y:S01]  /*1f70*/  ISETP.NE.AND P0, PT, R23, 0x1, PT ;  /* 0x000000011700780c */ /* 0x000fe20003f05270 */
[----:B------:R-:W-:-:S12]  /*1f80*/  BSSY.RECONVERGENT B6, `(.L_x_31) ;  /* 0x0000053000067945 */ /* 0x000fd80003800200 */
[----:B------:R-:W-:Y:S05]  /*1f90*/  @!P0 BRA `(.L_x_32) ;  /* 0x0000000400448947 */ /* 0x000fea0003800000 */
[----:B------:R-:W0:Y:S01]  /*1fa0*/  LDC.64 R4, c[0x0][0x388] ;  /* 0x0000e200ff047b82 */ /* 0x000e220000000a00 */
[----:B------:R-:W1:Y:S01]  /*1fb0*/  LDCU UR4, c[0x0][0x3a0] ;  /* 0x00007400ff0477ac */ /* 0x000e620008000800 */
[----:B------:R-:W-:-:S06]  /*1fc0*/  IADD3 R3, PT, PT, R28, R27, RZ ;  /* 0x0000001b1c037210 */ /* 0x000fcc0007ffe0ff */
[----:B------:R-:W2:Y:S01]  /*1fd0*/  LDC.64 R32, c[0x0][0x390] ;  /* 0x0000e400ff207b82 */ /* 0x000ea20000000a00 */
[--C-:B-1----:R-:W-:Y:S01]  /*1fe0*/  IMAD R7, R27, UR4, R25.reuse ;  /* 0x000000041b077c24 */ /* 0x102fe2000f8e0219 */
[----:B------:R-:W-:Y:S01]  /*1ff0*/  MOV R20, R27 ;  /* 0x0000001b00147202 */ /* 0x000fe20000000f00 */
[----:B------:R-:W-:Y:S01]  /*2000*/  IMAD.MOV.U32 R26, RZ, RZ, R24 ;  /* 0x000000ffff1a7224 */ /* 0x000fe200078e0018 */
[----:B------:R-:W-:Y:S01]  /*2010*/  MOV R23, 0x0 ;  /* 0x0000000000177802 */ /* 0x000fe20000000f00 */
[----:B------:R-:W-:Y:S01]  /*2020*/  IMAD.MOV.U32 R21, RZ, RZ, R25 ;  /* 0x000000ffff157224 */ /* 0x000fe200078e0019 */
[----:B------:R-:W1:Y:S01]  /*2030*/  LDCU.64 UR4, c[0x4][0x8] ;  /* 0x01000100ff0477ac */ /* 0x000e620008000a00 */
[----:B0-----:R-:W-:-:S06]  /*2040*/  IMAD.WIDE.U32 R4, R3, 0x4, R4 ;  /* 0x0000000403047825 */ /* 0x001fcc00078e0004 */
[----:B------:R1:W3:Y:S01]  /*2050*/  LDG.E R4, desc[UR36][R4.64] ;  /* 0x0000002404047981 */ /* 0x0002e2000c1e1900 */
[----:B--2---:R-:W-:-:S05]  /*2060*/  IMAD.WIDE R32, R7, 0x4, R32 ;  /* 0x0000000407207825 */ /* 0x004fca00078e0220 */
[----:B------:R-:W2:Y:S01]  /*2070*/  LDG.E R3, desc[UR36][R32.64] ;  /* 0x0000002420037981 */ /* 0x000ea2000c1e1900 */
[----:B------:R0:W4:Y:S03]  /*2080*/  LDC.64 R12, c[0x4][R23] ;  /* 0x01000000170c7b82 */ /* 0x0001260000000a00 */
[----:B------:R0:W-:Y:S04]  /*2090*/  STL.128 [R1], R24 ;  /* 0x0000001801007387 */ /* 0x0001e80000100c00 */
[----:B------:R0:W-:Y:S01]  /*20a0*/  STL.64 [R1+0x10], R20 ;  /* 0x0000101401007387 */ /* 0x0001e20000100a00 */
[----:B-1----:R-:W-:Y:S01]  /*20b0*/  IMAD.U32 R5, RZ, RZ, UR5 ;  /* 0x00000005ff057e24 */ /* 0x002fe2000f8e00ff */
[----:B------:R-:W-:Y:S01]  /*20c0*/  MOV R6, R2 ;  /* 0x0000000200067202 */ /* 0x000fe20000000f00 */
[----:B------:R-:W-:Y:S01]  /*20d0*/  IMAD.MOV.U32 R7, RZ, RZ, R22 ;  /* 0x000000ffff077224 */ /* 0x000fe200078e0016 */
[----:B---3--:R-:W1:Y:S01]  /*20e0*/  F2F.F64.F32 R14, R4 ;  /* 0x00000004000e7310 */ /* 0x008e620000201800 */
[----:B--2---:R-:W-:-:S07]  /*20f0*/  FMUL R0, R4, R3 ;  /* 0x0000000304007220 */ /* 0x004fce0000400000 */
[----:B------:R-:W-:Y:S08]  /*2100*/  F2F.F64.F32 R8, R3 ;  /* 0x0000000300087310 */ /* 0x000ff00000201800 */
[----:B------:R-:W2:Y:S01]  /*2110*/  F2F.F64.F32 R10, R0 ;  /* 0x00000000000a7310 */ /* 0x000ea20000201800 */
[----:B-1----:R0:W-:Y:S04]  /*2120*/  STL.64 [R1+0x18], R14 ;  /* 0x0000180e01007387 */ /* 0x0021e80000100a00 */
[----:B--2---:R0:W-:Y:S01]  /*2130*/  STL.128 [R1+0x20], R8 ;  /* 0x0000200801007387 */ /* 0x0041e20000100c00 */
[----:B------:R-:W-:Y:S01]  /*2140*/  FADD R31, R31, R0 ;  /* 0x000000001f1f7221 */ /* 0x000fe20000000000 */
[----:B----4-:R-:W-:-:S07]  /*2150*/  MOV R4, UR4 ;  /* 0x0000000400047c02 */ /* 0x010fce0008000f00 */
[----:B0-----:R-:W-:-:S07]  /*2160*/  LEPC R20, `(.L_x_33) ;  /* 0x000000001014794e */ /* 0x001fce0000000000 */
[----:B------:R-:W-:Y:S05]  /*2170*/  CALL.ABS.NOINC R12 ;  /* 0x000000000c007343 */ /* 0x000fea0003c00000 */
.L_x_33:
        /* <DEDUP_REMOVED lines=9> */
.L_x_34:
[----:B------:R-:W0:Y:S01]  /*2210*/  LDC R5, c[0x0][0x3a0] ;  /* 0x0000e800ff057b82 */ /* 0x000e220000000800 */
[----:B------:R-:W1:Y:S01]  /*2220*/  LDCU.64 UR4, c[0x0][0x388] ;  /* 0x00007100ff0477ac */ /* 0x000e620008000a00 */
[----:B------:R-:W-:-:S04]  /*2230*/  IADD3 R0, P0, PT, R28, R27, RZ ;  /* 0x0000001b1c007210 */ /* 0x000fc80007f1e0ff */
[----:B------:R-:W-:Y:S02]  /*2240*/  IADD3.X R3, PT, PT, RZ, RZ, RZ, P0, !PT ;  /* 0x000000ffff037210 */ /* 0x000fe400007fe4ff */
[----:B-1----:R-:W-:Y:S01]  /*2250*/  LEA R4, P0, R0, UR4, 0x2 ;  /* 0x0000000400047c11 */ /* 0x002fe2000f8010ff */
[----:B0-----:R-:W-:-:S03]  /*2260*/  IMAD.WIDE R32, R5, 0x4, R32 ;  /* 0x0000000405207825 */ /* 0x001fc600078e0220 */
[----:B------:R-:W-:Y:S01]  /*2270*/  LEA.HI.X R5, R0, UR5, R3, 0x2, P0 ;  /* 0x0000000500057c11 */ /* 0x000fe200080f1403 */
[----:B------:R-:W0:Y:S02]  /*2280*/  LDCU.64 UR4, c[0x4][0x8] ;  /* 0x01000100ff0477ac */ /* 0x000e240008000a00 */
[----:B------:R-:W2:Y:S04]  /*2290*/  LDG.E R33, desc[UR36][R32.64] ;  /* 0x0000002420217981 */ /* 0x000ea8000c1e1900 */
[----:B------:R0:W3:Y:S01]  /*22a0*/  LDG.E R4, desc[UR36][R4.64+0x4] ;  /* 0x0000042404047981 */ /* 0x0000e2000c1e1900 */
[----:B------:R-:W-:Y:S01]  /*22b0*/  VIADD R15, R27, 0x1 ;  /* 0x000000011b0f7836 */ /* 0x000fe20000000000 */
[-C--:B------:R-:W-:Y:S01]  /*22c0*/  MOV R12, R24.reuse ;  /* 0x00000018000c7202 */ /* 0x080fe20000000f00 */
[--C-:B------:R-:W-:Y:S01]  /*22d0*/  IMAD.MOV.U32 R13, RZ, RZ, R25.reuse ;  /* 0x000000ffff0d7224 */ /* 0x100fe200078e0019 */
[----:B------:R-:W-:Y:S01]  /*22e0*/  MOV R14, R24 ;  /* 0x00000018000e7202 */ /* 0x000fe20000000f00 */
[----:B------:R-:W-:Y:S01]  /*22f0*/  IMAD.MOV.U32 R35, RZ, RZ, R25 ;  /* 0x000000ffff237224 */ /* 0x000fe200078e0019 */
[----:B------:R-:W-:Y:S01]  /*2300*/  MOV R34, R15 ;  /* 0x0000000f00227202 */ /* 0x000fe20000000f00 */
[----:B------:R-:W-:Y:S01]  /*2310*/  IMAD.MOV.U32 R6, RZ, RZ, R2 ;  /* 0x000000ffff067224 */ /* 0x000fe200078e0002 */
[----:B------:R-:W-:Y:S01]  /*2320*/  MOV R7, R22 ;  /* 0x0000001600077202 */ /* 0x000fe20000000f00 */
[----:B------:R1:W-:Y:S01]  /*2330*/  STL.128 [R1], R12 ;  /* 0x0000000c01007387 */ /* 0x0003e20000100c00 */
[----:B0-----:R-:W-:-:S03]  /*2340*/  MOV R5, UR5 ;  /* 0x0000000500057c02 */ /* 0x001fc60008000f00 */
[----:B------:R1:W-:Y:S01]  /*2350*/  STL.64 [R1+0x10], R34 ;  /* 0x0000102201007387 */ /* 0x0003e20000100a00 */
[----:B--2---:R0:W-:Y:S01]  /*2360*/  F2F.F64.F32 R8, R33 ;  /* 0x0000002100087310 */ /* 0x0041e20000201800 */
[----:B---3--:R-:W-:-:S07]  /*2370*/  FMUL R0, R4, R33 ;  /* 0x0000002104007220 */ /* 0x008fce0000400000 */
[----:B------:R2:W3:Y:S01]  /*2380*/  F2F.F64.F32 R20, R4 ;  /* 0x0000000400147310 */ /* 0x0004e20000201800 */
[----:B0-----:R1:W0:Y:S01]  /*2390*/  LDC.64 R32, c[0x4][R23] ;  /* 0x0100000017207b82 */ /* 0x0012220000000a00 */
[----:B------:R-:W-:-:S06]  /*23a0*/  FADD R31, R31, R0 ;  /* 0x000000001f1f7221 */ /* 0x000fcc0000000000 */
[----:B------:R-:W4:Y:S01]  /*23b0*/  F2F.F64.F32 R10, R0 ;  /* 0x00000000000a7310 */ /* 0x000f220000201800 */
[----:B--2---:R-:W-:Y:S01]  /*23c0*/  IMAD.U32 R4, RZ, RZ, UR4 ;  /* 0x00000004ff047e24 */ /* 0x004fe2000f8e00ff */
[----:B---3--:R1:W-:Y:S04]  /*23d0*/  STL.64 [R1+0x18], R20 ;  /* 0x0000181401007387 */ /* 0x0083e80000100a00 */
[----:B----4-:R1:W-:Y:S02]  /*23e0*/  STL.128 [R1+0x20], R8 ;  /* 0x0000200801007387 */ /* 0x0103e40000100c00 */
[----:B-1----:R-:W-:-:S07]  /*23f0*/  LEPC R20, `(.L_x_35) ;  /* 0x000000001014794e */ /* 0x002fce0000000000 */
[----:B0-----:R-:W-:Y:S05]  /*2400*/  CALL.ABS.NOINC R32 ;  /* 0x0000000020007343 */ /* 0x001fea0003c00000 */
.L_x_35:
        /* <DEDUP_REMOVED lines=9> */
.L_x_36:
[----:B------:R-:W-:-:S07]  /*24a0*/  VIADD R27, R27, 0x2 ;  /* 0x000000021b1b7836 */ /* 0x000fce0000000000 */
.L_x_32:
[----:B------:R-:W-:Y:S05]  /*24b0*/  BSYNC.RECONVERGENT B6 ;  /* 0x0000000000067941 */ /* 0x000fea0003800200 */
.L_x_31:
[----:B------:R-:W0:Y:S02]  /*24c0*/  LDCU UR4, c[0x0][0x39c] ;  /* 0x00007380ff0477ac */ /* 0x000e240008000800 */
[----:B0-----:R-:W-:-:S04]  /*24d0*/  ULOP3.LUT UR4, UR4, 0x1, URZ, 0xc0, !UPT ;  /* 0x0000000104047892 */ /* 0x001fc8000f8ec0ff */
[----:B------:R-:W-:-:S09]  /*24e0*/  UISETP.NE.U32.AND UP0, UPT, UR4, 0x1, UPT ;  /* 0x000000010400788c */ /* 0x000fd2000bf05070 */
[----:B------:R-:W-:Y:S05]  /*24f0*/  BRA.U UP0, `(.L_x_20) ;  /* 0x00000001009c7547 */ /* 0x000fea000b800000 */
        /* <DEDUP_REMOVED lines=12> */
[----:B--2---:R-:W-:-:S06]  /*25c0*/  IMAD.WIDE R6, R9, 0x4, R6 ;  /* 0x0000000409067825 */ /* 0x004fcc00078e0206 */
[----:B------:R0:W2:Y:S01]  /*25d0*/  LDG.E R7, desc[UR36][R6.64] ;  /* 0x0000002406077981 */ /* 0x0000a2000c1e1900 */
[----:B------:R4:W2:Y:S03]  /*25e0*/  LDC.64 R14, c[0x4][R23] ;  /* 0x01000000170e7b82 */ /* 0x0008a60000000a00 */
[----:B------:R4:W-:Y:S04]  /*25f0*/  STL.128 [R1], R24 ;  /* 0x0000001801007387 */ /* 0x0009e80000100c00 */
[----:B------:R4:W-:Y:S01]  /*2600*/  STL.64 [R1+0x10], R20 ;  /* 0x0000101401007387 */ /* 0x0009e20000100a00 */
[----:B-1----:R-:W-:Y:S01]  /*2610*/  IMAD.U32 R5, RZ, RZ, UR5 ;  /* 0x00000005ff057e24 */ /* 0x002fe2000f8e00ff */
[----:B0-----:R-:W-:Y:S01]  /*2620*/  MOV R6, R2 ;  /* 0x0000000200067202 */ /* 0x001fe20000000f00 */
[----:B---3--:R-:W0:Y:S01]  /*2630*/  F2F.F64.F32 R12, R4 ;  /* 0x00000004000c7310 */ /* 0x008e220000201800 */
[----:B--2---:R-:W-:-:S07]  /*2640*/  FMUL R0, R4, R7 ;  /* 0x0000000704007220 */ /* 0x004fce0000400000 */
[----:B------:R-:W-:Y:S08]  /*2650*/  F2F.F64.F32 R8, R7 ;  /* 0x0000000700087310 */ /* 0x000ff00000201800 */
[----:B------:R-:W1:Y:S01]  /*2660*/  F2F.F64.F32 R10, R0 ;  /* 0x00000000000a7310 */ /* 0x000e620000201800 */
[----:B0-----:R4:W-:Y:S04]  /*2670*/  STL.64 [R1+0x18], R12 ;  /* 0x0000180c01007387 */ /* 0x0019e80000100a00 */
[----:B-1----:R4:W-:Y:S01]  /*2680*/  STL.128 [R1+0x20], R8 ;  /* 0x0000200801007387 */ /* 0x0029e20000100c00 */
[----:B------:R-:W-:Y:S01]  /*2690*/  FADD R31, R31, R0 ;  /* 0x000000001f1f7221 */ /* 0x000fe20000000000 */
[----:B------:R-:W-:Y:S01]  /*26a0*/  MOV R4, UR4 ;  /* 0x0000000400047c02 */ /* 0x000fe20008000f00 */
[----:B------:R-:W-:-:S07]  /*26b0*/  IMAD.MOV.U32 R7, RZ, RZ, R22 ;  /* 0x000000ffff077224 */ /* 0x000fce00078e0016 */
[----:B----4-:R-:W-:-:S07]  /*26c0*/  LEPC R20, `(.L_x_37) ;  /* 0x000000001014794e */ /* 0x010fce0000000000 */
[----:B------:R-:W-:Y:S05]  /*26d0*/  CALL.ABS.NOINC R14 ;  /* 0x000000000e007343 */ /* 0x000fea0003c00000 */
.L_x_37:
        /* <DEDUP_REMOVED lines=9> */
.L_x_20:
[----:B------:R-:W-:Y:S05]  /*2770*/  BSYNC.RECONVERGENT B7 ;  /* 0x0000000000077941 */ /* 0x000fea0003800200 */
.L_x_0:
[----:B------:R-:W0:Y:S01]  /*2780*/  LDC.64 R8, c[0x0][0x380] ;  /* 0x0000e000ff087b82 */ /* 0x000e220000000a00 */
[----:B------:R-:W1:Y:S01]  /*2790*/  LDCU UR4, c[0x0][0x3a0] ;  /* 0x00007400ff0477ac */ /* 0x000e620008000800 */
[----:B------:R-:W2:Y:S01]  /*27a0*/  F2F.F64.F32 R10, R31 ;  /* 0x0000001f000a7310 */ /* 0x000ea20000201800 */
[----:B------:R-:W-:Y:S01]  /*27b0*/  MOV R0, 0x0 ;  /* 0x0000000000007802 */ /* 0x000fe20000000f00 */
[----:B------:R3:W-:Y:S01]  /*27c0*/  STL.64 [R1], R24 ;  /* 0x0000001801007387 */ /* 0x0007e20000100a00 */
[----:B------:R-:W-:Y:S01]  /*27d0*/  MOV R6, R2 ;  /* 0x0000000200067202 */ /* 0x000fe20000000f00 */
[----:B------:R-:W-:Y:S02]  /*27e0*/  IMAD.MOV.U32 R7, RZ, RZ, R22 ;  /* 0x000000ffff077224 */ /* 0x000fe400078e0016 */
[----:B------:R3:W4:Y:S01]  /*27f0*/  LDC.64 R12, c[0x4][R0] ;  /* 0x01000000000c7b82 */ /* 0x0007220000000a00 */
[----:B--2---:R3:W-:Y:S01]  /*2800*/  STL.64 [R1+0x8], R10 ;  /* 0x0000080a01007387 */ /* 0x0047e20000100a00 */
[----:B-1----:R-:W-:Y:S01]  /*2810*/  IMAD R3, R24, UR4, R25 ;  /* 0x0000000418037c24 */ /* 0x002fe2000f8e0219 */
[----:B------:R-:W1:Y:S03]  /*2820*/  LDCU.64 UR4, c[0x4][0x18] ;  /* 0x01000300ff0477ac */ /* 0x000e660008000a00 */
[----:B0-----:R-:W-:-:S05]  /*2830*/  IMAD.WIDE R8, R3, 0x4, R8 ;  /* 0x0000000403087825 */ /* 0x001fca00078e0208 */
[----:B------:R3:W-:Y:S01]  /*2840*/  STG.E desc[UR36][R8.64], R31 ;  /* 0x0000001f08007986 */ /* 0x0007e2000c101924 */
[----:B-1----:R-:W-:Y:S01]  /*2850*/  MOV R4, UR4 ;  /* 0x0000000400047c02 */ /* 0x002fe20008000f00 */
[----:B------:R-:W-:-:S07]  /*2860*/  IMAD.U32 R5, RZ, RZ, UR5 ;  /* 0x00000005ff057e24 */ /* 0x000fce000f8e00ff */
[----:B------:R-:W-:-:S07]  /*2870*/  LEPC R20, `(.L_x_38) ;  /* 0x000000001014794e */ /* 0x000fce0000000000 */
[----:B---34-:R-:W-:Y:S05]  /*2880*/  CALL.ABS.NOINC R12 ;  /* 0x000000000c007343 */ /* 0x018fea0003c00000 */
.L_x_38:
[----:B------:R-:W-:Y:S05]  /*2890*/  EXIT ;  /* 0x000000000000794d */ /* 0x000fea0003800000 */
.L_x_39:
[----:B------:R-:W-:-:S00]  /*28a0*/  BRA `(.L_x_39) ;  /* 0xfffffffc00fc7947 */ /* 0x000fc0000383ffff */
[----:B------:R-:W-:-:S00]  /*28b0*/  NOP ;  /* 0x0000000000007918 */ /* 0x000fc00000000000 */
        /* <DEDUP_REMOVED lines=12> */
.L_x_40:


//--------------------- .nv.global.init           --------------------------
	.section	.nv.global.init,"aw",@progbits
.nv.global.init:
	.type		$str$2,@object
	.size		$str$2,($str - $str$2)
$str$2:
        /*0000*/ 	.byte	0x54, 0x68, 0x72, 0x65, 0x61, 0x64, 0x20, 0x28, 0x25, 0x64, 0x2c, 0x20, 0x25, 0x64, 0x29, 0x20
        /*0010*/ 	.byte	0x2d, 0x20, 0x53, 0x75, 0x6d, 0x20, 0x3d, 0x20, 0x25, 0x2e, 0x30, 0x66, 0x0a, 0x00
	.type		$str,@object
	.size		$str,($str$1 - $str)
$str:
        /*001e*/ 	.byte	0x54, 0x68, 0x72, 0x65, 0x61, 0x64, 0x20, 0x28, 0x25, 0x64, 0x2c, 0x20, 0x25, 0x64, 0x29, 0x20
        /*002e*/ 	.byte	0x2d, 0x20, 0x41, 0x5b, 0x25, 0x64, 0x2c, 0x20, 0x25, 0x64, 0x5d, 0x20, 0x2a, 0x20, 0x42, 0x5b
        /*003e*/ 	.byte	0x25, 0x64, 0x2c, 0x20, 0x25, 0x64, 0x5d, 0x20, 0x3d, 0x20, 0x25, 0x2e, 0x30, 0x66, 0x20, 0x2a
        /*004e*/ 	.byte	0x20, 0x25, 0x2e, 0x30, 0x66, 0x20, 0x3d, 0x20, 0x25, 0x2e, 0x30, 0x66, 0x0a, 0x00
	.type		$str$1,@object
	.size		$str$1,(.L_1 - $str$1)
$str$1:
        /*005c*/ 	.byte	0x62, 0x6c, 0x6f, 0x63, 0x6b, 0x49, 0x64, 0x78, 0x2e, 0x78, 0x20, 0x3d, 0x20, 0x25, 0x64, 0x2c
        /*006c*/ 	.byte	0x20, 0x62, 0x6c, 0x6f, 0x63, 0x6b, 0x49, 0x64, 0x78, 0x2e, 0x79, 0x20, 0x3d, 0x20, 0x25, 0x64
        /*007c*/ 	.byte	0x2c, 0x20, 0x74, 0x68, 0x72, 0x65, 0x61, 0x64, 0x49, 0x64, 0x78, 0x2e, 0x78, 0x20, 0x3d, 0x20
        /*008c*/ 	.byte	0x25, 0x64, 0x2c, 0x20, 0x74, 0x68, 0x72, 0x65, 0x61, 0x64, 0x49, 0x64, 0x78, 0x2e, 0x79, 0x20
        /*009c*/ 	.byte	0x3d, 0x20, 0x25, 0x64, 0x0a, 0x00
.L_1:


//--------------------- .nv.shared.reserved.0     --------------------------
	.section	.nv.shared.reserved.0,"aw",@nobits
	.weak		__nv_reservedSMEM_offset_0_alias
	.size		__nv_reservedSMEM_offset_0_alias, 0, 64
	.other		__nv_reservedSMEM_offset_0_alias,@"STO_CUDA_RESERVED_SHARED STV_DEFAULT"
__nv_reservedSMEM_offset_0_alias:
	.zero		0
	.zero		64


//--------------------- .nv.constant0._Z13matmul_kernelPfS_S_iii --------------------------
	.section	.nv.constant0._Z13matmul_kernelPfS_S_iii,"a",@progbits
	.sectionflags	@""
	.align	4
.nv.constant0._Z13matmul_kernelPfS_S_iii:
	.zero		932


//--------------------- SYMBOLS --------------------------

	.type		.nv.reservedSmem.offset0,@object
	.size		.nv.reservedSmem.offset0,0x4
	.type		vprintf,@function
